// auto-generated by cutlass_sweep.gemm — config: {"arch": "sm_100", "cluster_m": 1, "cluster_n": 2, "dtype": "int8", "stages": 5, "tile_k": 32, "tile_m": 128, "tile_n": 128}
#include "cutlass/cutlass.h"
#include "cutlass/gemm/collective/collective_builder.hpp"
#include "cutlass/gemm/device/gemm_universal_adapter.h"
#include "cutlass/gemm/kernel/gemm_universal.hpp"
#include "cutlass/epilogue/collective/collective_builder.hpp"

using ElemA = int8_t;
using ElemB = int8_t;
using ElemCD = int8_t;
using Acc  = int32_t;
using TileShape    = cute::Shape<cute::_128, cute::_128, cute::_32>;
using ClusterShape = cute::Shape<cute::_1, cute::_2, cute::_1>;

using CollectiveEpilogue = typename cutlass::epilogue::collective::CollectiveBuilder<
    cutlass::arch::Sm100, cutlass::arch::OpClassTensorOp,
    TileShape, ClusterShape,
    cutlass::epilogue::collective::EpilogueTileAuto,
    Acc, Acc,
    ElemCD, cutlass::layout::RowMajor, 128 / cutlass::sizeof_bits<ElemCD>::value,
    ElemCD, cutlass::layout::RowMajor, 128 / cutlass::sizeof_bits<ElemCD>::value,
    cutlass::epilogue::collective::EpilogueScheduleAuto
  >::CollectiveOp;

using CollectiveMainloop = typename cutlass::gemm::collective::CollectiveBuilder<
    cutlass::arch::Sm100, cutlass::arch::OpClassTensorOp,
    ElemA, cutlass::layout::RowMajor, 128 / cutlass::sizeof_bits<ElemA>::value,
    ElemB, cutlass::layout::ColumnMajor, 128 / cutlass::sizeof_bits<ElemB>::value,
    Acc,
    TileShape, ClusterShape,
    cutlass::gemm::collective::StageCount<5>,
    cutlass::gemm::collective::KernelScheduleAuto
  >::CollectiveOp;

using GemmKernel = cutlass::gemm::kernel::GemmUniversal<
    cute::Shape<int,int,int,int>,
    CollectiveMainloop,
    CollectiveEpilogue
>;
using Gemm = cutlass::gemm::device::GemmUniversalAdapter<GemmKernel>;

// Force the device kernel symbol into the cubin without needing a host main.
auto* _anchor = &cutlass::device_kernel<GemmKernel>;


// ===== COMPILED SASS (sm_100a) =====

	.target	sm_100a

	.elftype	@"ET_EXEC"


//--------------------- .note.nv.tkinfo           --------------------------
	.section	.note.nv.tkinfo,"",@"SHT_NOTE"
	.sectionflags	@"SHF_NOTE_NV_TKINFO"
	.tkinfo
        /*0018*/ 	.word	0x00000002
        /*0030*/ 	.string	""
        /*0030*/ 	.string	"ptxas"
        /*0030*/ 	.string	"Cuda compilation tools, release 13.0, V13.0.88"
        /*0030*/ 	.string	"Build cuda_13.0.r13.0/compiler.36424714_0"
        /*0030*/ 	.string	"-arch sm_100a -m 64 "



//--------------------- .note.nv.cuinfo           --------------------------
	.section	.note.nv.cuinfo,"",@"SHT_NOTE"
	.sectionflags	@"SHF_NOTE_NV_CUINFO"
        /*0018*/ 	.short	0x0002
        /*001a*/ 	.short	0x0064
        /*001c*/ 	.short	0x0082
	.zero		2


//--------------------- .nv.info                  --------------------------
	.section	.nv.info,"",@"SHT_CUDA_INFO"
	.align	4


	//----- nvinfo : EIATTR_REGCOUNT
	.align		4
        /*0000*/ 	.byte	0x04, 0x2f
        /*0002*/ 	.short	(.L_19 - .L_18)
	.align		4
.L_18:
        /*0004*/ 	.word	index@(_ZN7cutlass13device_kernelINS_4gemm6kernel13GemmUniversalIN4cute5tupleIJiiiiEEENS1_10collective13CollectiveMmaINS1_35MainloopSm100TmaUmmaWarpSpecializedILi5ELi2ELi4ENS5_IJNS4_1CILi1EEENSA_ILi2EEESB_EEEEENS5_IJNSA_ILi128EEESF_NSA_ILi32EEEEEEaNS5_IJlSB_lEEEaSI_NS4_8TiledMMAINS4_8MMA_AtomIJNS4_15SM100_MMA_S8_SSIaaiLi128ELi128ELNS4_4UMMA5MajorE0ELSN_0ELNSM_8SaturateE0EEEEEENS4_6LayoutINS5_IJSB_SB_SB_EEENS5_IJNSA_ILi0EEEST_ST_EEEEENS5_IJNS4_10UnderscoreESW_SW_EEEEENS4_23SM90_TMA_LOAD_MULTICASTENS4_14ComposedLayoutINS4_7SwizzleILi1ELi4ELi3EEENS4_18smem_ptr_flag_bitsILi8EEENSR_INS5_IJNSA_ILi8EEESG_EEENS5_IJSG_SB_EEEEEEEvNS4_8identityENS4_13SM90_TMA_LOADES19_vS1A_EENS_8epilogue10collective18CollectiveEpilogueINS1D_23Sm100TmaWarpSpecializedILi2ELi2ELi64ELb0ELb0EEEJSH_NS5_IJNSR_ISF_SB_EENSR_INSA_ILi64EEESB_EEEEEaSI_aSI_NS1D_6fusion15FusionCallbacksIS1H_NS1M_17LinearCombinationIaiaiLNS_15FloatRoundStyleE2EEESH_S1L_JEEENS4_5SM1004TMEM4LOAD26SM100_TMEM_LOAD_32dp32b64xES1B_NS10_INS11_ILi2ELi4ELi3EEES14_NSR_INS5_IJS15_S1J_EEENS5_IJS1J_SB_EEEEEEENS4_39AutoVectorizingCopyWithAssumedAlignmentILi128EEENS4_14SM90_TMA_STOREES20_S22_S22_EEEvvEEEEvNT_6ParamsE)
        /*0008*/ 	.word	0x000000a4


	//----- nvinfo : EIATTR_FRAME_SIZE
	.align		4
.L_19:
        /*000c*/ 	.byte	0x04, 0x11
        /*000e*/ 	.short	(.L_21 - .L_20)
	.align		4
.L_20:
        /*0010*/ 	.word	index@($__internal_2_$__cuda_sm10x_tcgen05_guardrail_trap_unallocated_columns_being_dealloced)
        /*0014*/ 	.word	0x00000000


	//----- nvinfo : EIATTR_FRAME_SIZE
	.align		4
.L_21:
        /*0018*/ 	.byte	0x04, 0x11
        /*001a*/ 	.short	(.L_23 - .L_22)
	.align		4
.L_22:
        /*001c*/ 	.word	index@($__internal_1_$__cuda_sm10x_tcgen05_guardrail_trap_phase_invalid_during_alloc)
        /*0020*/ 	.word	0x00000000


	//----- nvinfo : EIATTR_FRAME_SIZE
	.align		4
.L_23:
        /*0024*/ 	.byte	0x04, 0x11
        /*0026*/ 	.short	(.L_25 - .L_24)
	.align		4
.L_24:
        /*0028*/ 	.word	index@($__internal_0_$__cuda_sm10x_tcgen05_guardrail_trap_col_being_dealloced_not_returned_by_alloc)
        /*002c*/ 	.word	0x00000000


	//----- nvinfo : EIATTR_FRAME_SIZE
	.align		4
.L_25:
        /*0030*/ 	.byte	0x04, 0x11
        /*0032*/ 	.short	(.L_27 - .L_26)
	.align		4
.L_26:
        /*0034*/ 	.word	index@(_ZN7cutlass13device_kernelINS_4gemm6kernel13GemmUniversalIN4cute5tupleIJiiiiEEENS1_10collective13CollectiveMmaINS1_35MainloopSm100TmaUmmaWarpSpecializedILi5ELi2ELi4ENS5_IJNS4_1CILi1EEENSA_ILi2EEESB_EEEEENS5_IJNSA_ILi128EEESF_NSA_ILi32EEEEEEaNS5_IJlSB_lEEEaSI_NS4_8TiledMMAINS4_8MMA_AtomIJNS4_15SM100_MMA_S8_SSIaaiLi128ELi128ELNS4_4UMMA5MajorE0ELSN_0ELNSM_8SaturateE0EEEEEENS4_6LayoutINS5_IJSB_SB_SB_EEENS5_IJNSA_ILi0EEEST_ST_EEEEENS5_IJNS4_10UnderscoreESW_SW_EEEEENS4_23SM90_TMA_LOAD_MULTICASTENS4_14ComposedLayoutINS4_7SwizzleILi1ELi4ELi3EEENS4_18smem_ptr_flag_bitsILi8EEENSR_INS5_IJNSA_ILi8EEESG_EEENS5_IJSG_SB_EEEEEEEvNS4_8identityENS4_13SM90_TMA_LOADES19_vS1A_EENS_8epilogue10collective18CollectiveEpilogueINS1D_23Sm100TmaWarpSpecializedILi2ELi2ELi64ELb0ELb0EEEJSH_NS5_IJNSR_ISF_SB_EENSR_INSA_ILi64EEESB_EEEEEaSI_aSI_NS1D_6fusion15FusionCallbacksIS1H_NS1M_17LinearCombinationIaiaiLNS_15FloatRoundStyleE2EEESH_S1L_JEEENS4_5SM1004TMEM4LOAD26SM100_TMEM_LOAD_32dp32b64xES1B_NS10_INS11_ILi2ELi4ELi3EEES14_NSR_INS5_IJS15_S1J_EEENS5_IJS1J_SB_EEEEEEENS4_39AutoVectorizingCopyWithAssumedAlignmentILi128EEENS4_14SM90_TMA_STOREES20_S22_S22_EEEvvEEEEvNT_6ParamsE)
        /*0038*/ 	.word	0x00000000


	//----- nvinfo : EIATTR_MIN_STACK_SIZE
	.align		4
.L_27:
        /*003c*/ 	.byte	0x04, 0x12
        /*003e*/ 	.short	(.L_29 - .L_28)
	.align		4
.L_28:
        /*0040*/ 	.word	index@(_ZN7cutlass13device_kernelINS_4gemm6kernel13GemmUniversalIN4cute5tupleIJiiiiEEENS1_10collective13CollectiveMmaINS1_35MainloopSm100TmaUmmaWarpSpecializedILi5ELi2ELi4ENS5_IJNS4_1CILi1EEENSA_ILi2EEESB_EEEEENS5_IJNSA_ILi128EEESF_NSA_ILi32EEEEEEaNS5_IJlSB_lEEEaSI_NS4_8TiledMMAINS4_8MMA_AtomIJNS4_15SM100_MMA_S8_SSIaaiLi128ELi128ELNS4_4UMMA5MajorE0ELSN_0ELNSM_8SaturateE0EEEEEENS4_6LayoutINS5_IJSB_SB_SB_EEENS5_IJNSA_ILi0EEEST_ST_EEEEENS5_IJNS4_10UnderscoreESW_SW_EEEEENS4_23SM90_TMA_LOAD_MULTICASTENS4_14ComposedLayoutINS4_7SwizzleILi1ELi4ELi3EEENS4_18smem_ptr_flag_bitsILi8EEENSR_INS5_IJNSA_ILi8EEESG_EEENS5_IJSG_SB_EEEEEEEvNS4_8identityENS4_13SM90_TMA_LOADES19_vS1A_EENS_8epilogue10collective18CollectiveEpilogueINS1D_23Sm100TmaWarpSpecializedILi2ELi2ELi64ELb0ELb0EEEJSH_NS5_IJNSR_ISF_SB_EENSR_INSA_ILi64EEESB_EEEEEaSI_aSI_NS1D_6fusion15FusionCallbacksIS1H_NS1M_17LinearCombinationIaiaiLNS_15FloatRoundStyleE2EEESH_S1L_JEEENS4_5SM1004TMEM4LOAD26SM100_TMEM_LOAD_32dp32b64xES1B_NS10_INS11_ILi2ELi4ELi3EEES14_NSR_INS5_IJS15_S1J_EEENS5_IJS1J_SB_EEEEEEENS4_39AutoVectorizingCopyWithAssumedAlignmentILi128EEENS4_14SM90_TMA_STOREES20_S22_S22_EEEvvEEEEvNT_6ParamsE)
        /*0044*/ 	.word	0x00000000
.L_29:


//--------------------- .nv.compat                --------------------------
	.section	.nv.compat,"",@"SHT_CUDA_COMPAT_INFO"
	.align	4
        /*0000*/ 	.byte	0x02, 0x09, 0x01, 0x00, 0x02, 0x02, 0x03, 0x00, 0x02, 0x05, 0x06, 0x00, 0x03, 0x07, 0x01, 0x01
        /*0010*/ 	.byte	0x02, 0x03, 0x01, 0x00, 0x02, 0x06, 0x01, 0x00, 0x04, 0x0b, 0x08, 0x00, 0x01, 0x00, 0x00, 0x00
        /*0020*/ 	.byte	0x00, 0x00, 0x00, 0x00


//--------------------- .nv.info._ZN7cutlass13device_kernelINS_4gemm6kernel13GemmUniversalIN4cute5tupleIJiiiiEEENS1_10collective13CollectiveMmaINS1_35MainloopSm100TmaUmmaWarpSpecializedILi5ELi2ELi4ENS5_IJNS4_1CILi1EEENSA_ILi2EEESB_EEEEENS5_IJNSA_ILi128EEESF_NSA_ILi32EEEEEEaNS5_IJlSB_lEEEaSI_NS4_8TiledMMAINS4_8MMA_AtomIJNS4_15SM100_MMA_S8_SSIaaiLi128ELi128ELNS4_4UMMA5MajorE0ELSN_0ELNSM_8SaturateE0EEEEEENS4_6LayoutINS5_IJSB_SB_SB_EEENS5_IJNSA_ILi0EEEST_ST_EEEEENS5_IJNS4_10UnderscoreESW_SW_EEEEENS4_23SM90_TMA_LOAD_MULTICASTENS4_14ComposedLayoutINS4_7SwizzleILi1ELi4ELi3EEENS4_18smem_ptr_flag_bitsILi8EEENSR_INS5_IJNSA_ILi8EEESG_EEENS5_IJSG_SB_EEEEEEEvNS4_8identityENS4_13SM90_TMA_LOADES19_vS1A_EENS_8epilogue10collective18CollectiveEpilogueINS1D_23Sm100TmaWarpSpecializedILi2ELi2ELi64ELb0ELb0EEEJSH_NS5_IJNSR_ISF_SB_EENSR_INSA_ILi64EEESB_EEEEEaSI_aSI_NS1D_6fusion15FusionCallbacksIS1H_NS1M_17LinearCombinationIaiaiLNS_15FloatRoundStyleE2EEESH_S1L_JEEENS4_5SM1004TMEM4LOAD26SM100_TMEM_LOAD_32dp32b64xES1B_NS10_INS11_ILi2ELi4ELi3EEES14_NSR_INS5_IJS15_S1J_EEENS5_IJS1J_SB_EEEEEEENS4_39AutoVectorizingCopyWithAssumedAlignmentILi128EEENS4_14SM90_TMA_STOREES20_S22_S22_EEEvvEEEEvNT_6ParamsE --------------------------
	.section	.nv.info._ZN7cutlass13device_kernelINS_4gemm6kernel13GemmUniversalIN4cute5tupleIJiiiiEEENS1_10collective13CollectiveMmaINS1_35MainloopSm100TmaUmmaWarpSpecializedILi5ELi2ELi4ENS5_IJNS4_1CILi1EEENSA_ILi2EEESB_EEEEENS5_IJNSA_ILi128EEESF_NSA_ILi32EEEEEEaNS5_IJlSB_lEEEaSI_NS4_8TiledMMAINS4_8MMA_AtomIJNS4_15SM100_MMA_S8_SSIaaiLi128ELi128ELNS4_4UMMA5MajorE0ELSN_0ELNSM_8SaturateE0EEEEEENS4_6LayoutINS5_IJSB_SB_SB_EEENS5_IJNSA_ILi0EEEST_ST_EEEEENS5_IJNS4_10UnderscoreESW_SW_EEEEENS4_23SM90_TMA_LOAD_MULTICASTENS4_14ComposedLayoutINS4_7SwizzleILi1ELi4ELi3EEENS4_18smem_ptr_flag_bitsILi8EEENSR_INS5_IJNSA_ILi8EEESG_EEENS5_IJSG_SB_EEEEEEEvNS4_8identityENS4_13SM90_TMA_LOADES19_vS1A_EENS_8epilogue10collective18CollectiveEpilogueINS1D_23Sm100TmaWarpSpecializedILi2ELi2ELi64ELb0ELb0EEEJSH_NS5_IJNSR_ISF_SB_EENSR_INSA_ILi64EEESB_EEEEEaSI_aSI_NS1D_6fusion15FusionCallbacksIS1H_NS1M_17LinearCombinationIaiaiLNS_15FloatRoundStyleE2EEESH_S1L_JEEENS4_5SM1004TMEM4LOAD26SM100_TMEM_LOAD_32dp32b64xES1B_NS10_INS11_ILi2ELi4ELi3EEES14_NSR_INS5_IJS15_S1J_EEENS5_IJS1J_SB_EEEEEEENS4_39AutoVectorizingCopyWithAssumedAlignmentILi128EEENS4_14SM90_TMA_STOREES20_S22_S22_EEEvvEEEEvNT_6ParamsE,"",@"SHT_CUDA_INFO"
	.sectionflags	@""
	.align	4


	//----- nvinfo : EIATTR_CUDA_API_VERSION
	.align		4
        /*0000*/ 	.byte	0x04, 0x37
        /*0002*/ 	.short	(.L_31 - .L_30)
.L_30:
        /*0004*/ 	.word	0x00000082


	//----- nvinfo : EIATTR_KPARAM_INFO
	.align		4
.L_31:
        /*0008*/ 	.byte	0x04, 0x17
        /*000a*/ 	.short	(.L_33 - .L_32)
.L_32:
        /*000c*/ 	.word	0x00000000
        /*0010*/ 	.short	0x0000
        /*0012*/ 	.short	0x0000
        /*0014*/ 	.byte	0x00, 0xf0, 0x01, 0x20


	//----- nvinfo : EIATTR_AT_ENTRY_FRAGMENTS
	.align		4
.L_33:
        /*0018*/ 	.byte	0x04, 0x4f
        /*001a*/ 	.short	(.L_35 - .L_34)


	//   ....[0]....
.L_34:
        /*001c*/ 	.word	0x00000006


	//----- nvinfo : EIATTR_RESERVED_SMEM_USED
	.align		4
.L_35:
        /*0020*/ 	.byte	0x01, 0x41
	.zero		2


	//----- nvinfo : EIATTR_SPARSE_MMA_MASK
	.align		4
        /*0024*/ 	.byte	0x03, 0x50
        /*0026*/ 	.short	0x0000


	//----- nvinfo : EIATTR_TCGEN05_1CTA_USED
	.align		4
        /*0028*/ 	.byte	0x01, 0x51
	.zero		2


	//----- nvinfo : EIATTR_MAXREG_COUNT
	.align		4
        /*002c*/ 	.byte	0x03, 0x1b
        /*002e*/ 	.short	0x00ff


	//----- nvinfo : EIATTR_NUM_BARRIERS
	.align		4
        /*0030*/ 	.byte	0x02, 0x4c
        /*0032*/ 	.byte	0x07
	.zero		1


	//----- nvinfo : EIATTR_EXTERNS
	.align		4
        /*0034*/ 	.byte	0x04, 0x0f
        /*0036*/ 	.short	(.L_37 - .L_36)


	//   ....[0]....
	.align		4
.L_36:
        /*0038*/ 	.word	index@(__assertfail)


	//----- nvinfo : EIATTR_MERCURY_ISA_VERSION
	.align		4
.L_37:
        /*003c*/ 	.byte	0x03, 0x5f
        /*003e*/ 	.short	0x0101


	//----- nvinfo : EIATTR_INT_WARP_WIDE_INSTR_OFFSETS
	.align		4
        /*0040*/ 	.byte	0x04, 0x31
        /*0042*/ 	.short	(.L_39 - .L_38)


	//   ....[0]....
.L_38:
        /*0044*/ 	.word	0x00003b90


	//   ....[1]....
        /*0048*/ 	.word	0x00003bb0


	//   ....[2]....
        /*004c*/ 	.word	0x00003be0


	//   ....[3]....
        /*0050*/ 	.word	0x00004700


	//   ....[4]....
        /*0054*/ 	.word	0x00004770


	//   ....[5]....
        /*0058*/ 	.word	0x00004850


	//   ....[6]....
        /*005c*/ 	.word	0x00004900


	//----- nvinfo : EIATTR_COOP_GROUP_MASK_REGIDS
	.align		4
.L_39:
        /*0060*/ 	.byte	0x04, 0x29
        /*0062*/ 	.short	(.L_41 - .L_40)


	//   ....[0]....
.L_40:
        /*0064*/ 	.word	0xffffffff


	//   ....[1]....
        /*0068*/ 	.word	0xffffffff


	//   ....[2]....
        /*006c*/ 	.word	0xffffffff


	//   ....[3]....
        /*0070*/ 	.word	0xffffffff


	//   ....[4]....
        /*0074*/ 	.word	0xffffffff


	//   ....[5]....
        /*0078*/ 	.word	0xffffffff


	//   ....[6]....
        /*007c*/ 	.word	0xffffffff


	//   ....[7]....
        /*0080*/ 	.word	0xffffffff


	//   ....[8]....
        /*0084*/ 	.word	0xffffffff


	//   ....[9]....
        /*0088*/ 	.word	0xffffffff


	//   ....[10]....
        /*008c*/ 	.word	0xffffffff


	//   ....[11]....
        /*0090*/ 	.word	0xffffffff


	//   ....[12]....
        /*0094*/ 	.word	0xffffffff


	//   ....[13]....
        /*0098*/ 	.word	0xffffffff


	//----- nvinfo : EIATTR_COOP_GROUP_INSTR_OFFSETS
	.align		4
.L_41:
        /*009c*/ 	.byte	0x04, 0x28
        /*009e*/ 	.short	(.L_43 - .L_42)


	//   ....[0]....
.L_42:
        /*00a0*/ 	.word	0x00000080


	//   ....[1]....
        /*00a4*/ 	.word	0x000004f0


	//   ....[2]....
        /*00a8*/ 	.word	0x000006c0


	//   ....[3]....
        /*00ac*/ 	.word	0x00000820


	//   ....[4]....
        /*00b0*/ 	.word	0x00000920


	//   ....[5]....
        /*00b4*/ 	.word	0x00000a90


	//   ....[6]....
        /*00b8*/ 	.word	0x00000c30


	//   ....[7]....
        /*00bc*/ 	.word	0x00000de0


	//   ....[8]....
        /*00c0*/ 	.word	0x00001ff0


	//   ....[9]....
        /*00c4*/ 	.word	0x00002f30


	//   ....[10]....
        /*00c8*/ 	.word	0x00003140


	//   ....[11]....
        /*00cc*/ 	.word	0x00003170


	//   ....[12]....
        /*00d0*/ 	.word	0x00003a70


	//   ....[13]....
        /*00d4*/ 	.word	0x00003ca0


	//----- nvinfo : EIATTR_VRC_CTA_INIT_COUNT
	.align		4
.L_43:
        /*00d8*/ 	.byte	0x02, 0x4a
        /*00da*/ 	.byte	0x80
	.zero		1


	//----- nvinfo : EIATTR_SYSCALL_OFFSETS
	.align		4
        /*00dc*/ 	.byte	0x04, 0x46
        /*00de*/ 	.short	(.L_45 - .L_44)


	//   ....[0]....
.L_44:
        /*00e0*/ 	.word	0x000054f0


	//   ....[1]....
        /*00e4*/ 	.word	0x00005630


	//   ....[2]....
        /*00e8*/ 	.word	0x00005ec0


	//   ....[3]....
        /*00ec*/ 	.word	0x000074c0


	//----- nvinfo : EIATTR_MBARRIER_INSTR_OFFSETS
	.align		4
.L_45:
        /*00f0*/ 	.byte	0x04, 0x39
        /*00f2*/ 	.short	(.L_47 - .L_46)


	//   ....[0]....
.L_46:
        /*00f4*/ 	.word	0x00000610
        /*00f8*/ 	.word	0x000000ff
        /*00fc*/ 	.word	0x00000000
        /*0100*/ 	.short	0x0100
        /*0102*/ 	.byte	0x04
	.zero		1


	//   ....[1]....
        /*0104*/ 	.word	0x00000620
        /*0108*/ 	.word	0x000000ff
        /*010c*/ 	.word	0x00000028
        /*0110*/ 	.short	0x0100
        /*0112*/ 	.byte	0x04
	.zero		1


	//   ....[2]....
        /*0114*/ 	.word	0x00000630
        /*0118*/ 	.word	0x000000ff
        /*011c*/ 	.word	0x00000008
        /*0120*/ 	.short	0x0100
        /*0122*/ 	.byte	0x04
	.zero		1


	//   ....[3]....
        /*0124*/ 	.word	0x00000640
        /*0128*/ 	.word	0x000000ff
        /*012c*/ 	.word	0x00000030
        /*0130*/ 	.short	0x0100
        /*0132*/ 	.byte	0x04
	.zero		1


	//   ....[4]....
        /*0134*/ 	.word	0x00000650
        /*0138*/ 	.word	0x000000ff
        /*013c*/ 	.word	0x00000010
        /*0140*/ 	.short	0x0100
        /*0142*/ 	.byte	0x04
	.zero		1


	//   ....[5]....
        /*0144*/ 	.word	0x00000660
        /*0148*/ 	.word	0x000000ff
        /*014c*/ 	.word	0x00000038
        /*0150*/ 	.short	0x0100
        /*0152*/ 	.byte	0x04
	.zero		1


	//   ....[6]....
        /*0154*/ 	.word	0x00000670
        /*0158*/ 	.word	0x000000ff
        /*015c*/ 	.word	0x00000018
        /*0160*/ 	.short	0x0100
        /*0162*/ 	.byte	0x04
	.zero		1


	//   ....[7]....
        /*0164*/ 	.word	0x00000680
        /*0168*/ 	.word	0x000000ff
        /*016c*/ 	.word	0x00000040
        /*0170*/ 	.short	0x0100
        /*0172*/ 	.byte	0x04
	.zero		1


	//   ....[8]....
        /*0174*/ 	.word	0x00000690
        /*0178*/ 	.word	0x000000ff
        /*017c*/ 	.word	0x00000020
        /*0180*/ 	.short	0x0100
        /*0182*/ 	.byte	0x04
	.zero		1


	//   ....[9]....
        /*0184*/ 	.word	0x000006a0
        /*0188*/ 	.word	0x000000ff
        /*018c*/ 	.word	0x00000048
        /*0190*/ 	.short	0x0100
        /*0192*/ 	.byte	0x04
	.zero		1


	//   ....[10]....
        /*0194*/ 	.word	0x000007d0
        /*0198*/ 	.word	0x000000ff
        /*019c*/ 	.word	0x00000050
        /*01a0*/ 	.short	0x0100
        /*01a2*/ 	.byte	0x04
	.zero		1


	//   ....[11]....
        /*01a4*/ 	.word	0x000007e0
        /*01a8*/ 	.word	0x000000ff
        /*01ac*/ 	.word	0x00000060
        /*01b0*/ 	.short	0x0100
        /*01b2*/ 	.byte	0x04
	.zero		1


	//   ....[12]....
        /*01b4*/ 	.word	0x000007f0
        /*01b8*/ 	.word	0x000000ff
        /*01bc*/ 	.word	0x00000058
        /*01c0*/ 	.short	0x0100
        /*01c2*/ 	.byte	0x04
	.zero		1


	//   ....[13]....
        /*01c4*/ 	.word	0x00000800
        /*01c8*/ 	.word	0x000000ff
        /*01cc*/ 	.word	0x00000068
        /*01d0*/ 	.short	0x0100
        /*01d2*/ 	.byte	0x04
	.zero		1


	//   ....[14]....
        /*01d4*/ 	.word	0x000008f0
        /*01d8*/ 	.word	0x000000ff
        /*01dc*/ 	.word	0x00000070
        /*01e0*/ 	.short	0x0100
        /*01e2*/ 	.byte	0x06
	.zero		1


	//   ....[15]....
        /*01e4*/ 	.word	0x00000900
        /*01e8*/ 	.word	0x000000ff
        /*01ec*/ 	.word	0x00000078
        /*01f0*/ 	.short	0x0100
        /*01f2*/ 	.byte	0x06
	.zero		1


	//   ....[16]....
        /*01f4*/ 	.word	0x00000a40
        /*01f8*/ 	.word	0x000000ff
        /*01fc*/ 	.word	0x00000080
        /*0200*/ 	.short	0x0100
        /*0202*/ 	.byte	0x06
	.zero		1


	//   ....[17]....
        /*0204*/ 	.word	0x00000a50
        /*0208*/ 	.word	0x000000ff
        /*020c*/ 	.word	0x00000090
        /*0210*/ 	.short	0x0100
        /*0212*/ 	.byte	0x06
	.zero		1


	//   ....[18]....
        /*0214*/ 	.word	0x00000a60
        /*0218*/ 	.word	0x000000ff
        /*021c*/ 	.word	0x00000088
        /*0220*/ 	.short	0x0100
        /*0222*/ 	.byte	0x06
	.zero		1


	//   ....[19]....
        /*0224*/ 	.word	0x00000a70
        /*0228*/ 	.word	0x000000ff
        /*022c*/ 	.word	0x00000098
        /*0230*/ 	.short	0x0100
        /*0232*/ 	.byte	0x06
	.zero		1


	//   ....[20]....
        /*0234*/ 	.word	0x00000ba0
        /*0238*/ 	.word	0x000000ff
        /*023c*/ 	.word	0x000000a0
        /*0240*/ 	.short	0x0100
        /*0242*/ 	.byte	0x04
	.zero		1


	//   ....[21]....
        /*0244*/ 	.word	0x00000bb0
        /*0248*/ 	.word	0x000000ff
        /*024c*/ 	.word	0x000000c0
        /*0250*/ 	.short	0x0100
        /*0252*/ 	.byte	0x04
	.zero		1


	//   ....[22]....
        /*0254*/ 	.word	0x00000bc0
        /*0258*/ 	.word	0x000000ff
        /*025c*/ 	.word	0x000000a8
        /*0260*/ 	.short	0x0100
        /*0262*/ 	.byte	0x04
	.zero		1


	//   ....[23]....
        /*0264*/ 	.word	0x00000bd0
        /*0268*/ 	.word	0x000000ff
        /*026c*/ 	.word	0x000000c8
        /*0270*/ 	.short	0x0100
        /*0272*/ 	.byte	0x04
	.zero		1


	//   ....[24]....
        /*0274*/ 	.word	0x00000be0
        /*0278*/ 	.word	0x000000ff
        /*027c*/ 	.word	0x000000b0
        /*0280*/ 	.short	0x0100
        /*0282*/ 	.byte	0x04
	.zero		1


	//   ....[25]....
        /*0284*/ 	.word	0x00000bf0
        /*0288*/ 	.word	0x000000ff
        /*028c*/ 	.word	0x000000d0
        /*0290*/ 	.short	0x0100
        /*0292*/ 	.byte	0x04
	.zero		1


	//   ....[26]....
        /*0294*/ 	.word	0x00000c00
        /*0298*/ 	.word	0x000000ff
        /*029c*/ 	.word	0x000000b8
        /*02a0*/ 	.short	0x0100
        /*02a2*/ 	.byte	0x04
	.zero		1


	//   ....[27]....
        /*02a4*/ 	.word	0x00000c10
        /*02a8*/ 	.word	0x000000ff
        /*02ac*/ 	.word	0x000000d8
        /*02b0*/ 	.short	0x0100
        /*02b2*/ 	.byte	0x04
	.zero		1


	//   ....[28]....
        /*02b4*/ 	.word	0x00000d00
        /*02b8*/ 	.word	0x000000ff
        /*02bc*/ 	.word	0x000000e0
        /*02c0*/ 	.short	0x0100
        /*02c2*/ 	.byte	0x04
	.zero		1


	//   ....[29]....
        /*02c4*/ 	.word	0x00000d10
        /*02c8*/ 	.word	0x000000ff
        /*02cc*/ 	.word	0x000000f0
        /*02d0*/ 	.short	0x0100
        /*02d2*/ 	.byte	0x04
	.zero		1


	//   ....[30]....
        /*02d4*/ 	.word	0x00000d20
        /*02d8*/ 	.word	0x000000ff
        /*02dc*/ 	.word	0x000000e8
        /*02e0*/ 	.short	0x0100
        /*02e2*/ 	.byte	0x04
	.zero		1


	//   ....[31]....
        /*02e4*/ 	.word	0x00000d30
        /*02e8*/ 	.word	0x000000ff
        /*02ec*/ 	.word	0x000000f8
        /*02f0*/ 	.short	0x0100
        /*02f2*/ 	.byte	0x04
	.zero		1


	//   ....[32]....
        /*02f4*/ 	.word	0x00001870
        /*02f8*/ 	.word	0x00000003
        /*02fc*/ 	.word	0x000000f0
        /*0300*/ 	.short	0x010a
        /*0302*/ 	.byte	0xff
	.zero		1


	//   ....[33]....
        /*0304*/ 	.word	0x000018a0
        /*0308*/ 	.word	0x00000003
        /*030c*/ 	.word	0x000000e0
        /*0310*/ 	.short	0x0101
        /*0312*/ 	.byte	0xff
	.zero		1


	//   ....[34]....
        /*0314*/ 	.word	0x00001970
        /*0318*/ 	.word	0x000000ff
        /*031c*/ 	.word	0x00000028
        /*0320*/ 	.short	0x010a
        /*0322*/ 	.byte	0x04
	.zero		1


	//   ....[35]....
        /*0324*/ 	.word	0x000019f0
        /*0328*/ 	.word	0x000000ff
        /*032c*/ 	.word	0x00000028
        /*0330*/ 	.short	0x010a
        /*0332*/ 	.byte	0x21
	.zero		1


	//   ....[36]....
        /*0334*/ 	.word	0x00001b90
        /*0338*/ 	.word	0x000000ff
        /*033c*/ 	.word	0x00000028
        /*0340*/ 	.short	0x010a
        /*0342*/ 	.byte	0x08
	.zero		1


	//   ....[37]....
        /*0344*/ 	.word	0x00001ca0
        /*0348*/ 	.word	0x000000ff
        /*034c*/ 	.word	0x00000078
        /*0350*/ 	.short	0x0101
        /*0352*/ 	.byte	0x06
	.zero		1


	//   ....[38]....
        /*0354*/ 	.word	0x00001cc0
        /*0358*/ 	.word	0x000000ff
        /*035c*/ 	.word	0x00000028
        /*0360*/ 	.short	0x010a
        /*0362*/ 	.byte	0x04
	.zero		1


	//   ....[39]....
        /*0364*/ 	.word	0x00001d40
        /*0368*/ 	.word	0x000000ff
        /*036c*/ 	.word	0x00000028
        /*0370*/ 	.short	0x010a
        /*0372*/ 	.byte	0x11
	.zero		1


	//   ....[40]....
        /*0374*/ 	.word	0x00001ee0
        /*0378*/ 	.word	0x000000ff
        /*037c*/ 	.word	0x00000028
        /*0380*/ 	.short	0x010a
        /*0382*/ 	.byte	0x07
	.zero		1


	//   ....[41]....
        /*0384*/ 	.word	0x00002020
        /*0388*/ 	.word	0x00000003
        /*038c*/ 	.word	0x00000080
        /*0390*/ 	.short	0x010a
        /*0392*/ 	.byte	0xff
	.zero		1


	//   ....[42]....
        /*0394*/ 	.word	0x00002170
        /*0398*/ 	.word	0x00000000
        /*039c*/ 	.word	0x00000000
        /*03a0*/ 	.short	0x0101
        /*03a2*/ 	.byte	0xff
	.zero		1


	//   ....[43]....
        /*03a4*/ 	.word	0x00002720
        /*03a8*/ 	.word	0x000000ff
        /*03ac*/ 	.word	0x00000000
        /*03b0*/ 	.short	0x010a
        /*03b2*/ 	.byte	0x04
	.zero		1


	//   ....[44]....
        /*03b4*/ 	.word	0x000027b0
        /*03b8*/ 	.word	0x000000ff
        /*03bc*/ 	.word	0x00000000
        /*03c0*/ 	.short	0x010a
        /*03c2*/ 	.byte	0x05
	.zero		1


	//   ....[45]....
        /*03c4*/ 	.word	0x00002840
        /*03c8*/ 	.word	0x000000ff
        /*03cc*/ 	.word	0x00000000
        /*03d0*/ 	.short	0x010a
        /*03d2*/ 	.byte	0x05
	.zero		1


	//   ....[46]....
        /*03d4*/ 	.word	0x000028d0
        /*03d8*/ 	.word	0x000000ff
        /*03dc*/ 	.word	0x00000000
        /*03e0*/ 	.short	0x010a
        /*03e2*/ 	.byte	0x05
	.zero		1


	//   ....[47]....
        /*03e4*/ 	.word	0x00002970
        /*03e8*/ 	.word	0x00000000
        /*03ec*/ 	.word	0x00000000
        /*03f0*/ 	.short	0x010a
        /*03f2*/ 	.byte	0xff
	.zero		1


	//   ....[48]....
        /*03f4*/ 	.word	0x00002a90
        /*03f8*/ 	.word	0x00000002
        /*03fc*/ 	.word	0x000000e0
        /*0400*/ 	.short	0x010a
        /*0402*/ 	.byte	0xff
	.zero		1


	//   ....[49]....
        /*0404*/ 	.word	0x00002af0
        /*0408*/ 	.word	0x00000004
        /*040c*/ 	.word	0x00000000
        /*0410*/ 	.short	0x0101
        /*0412*/ 	.byte	0xff
	.zero		1


	//   ....[50]....
        /*0414*/ 	.word	0x00002b10
        /*0418*/ 	.word	0x000000ff
        /*041c*/ 	.word	0x00000090
        /*0420*/ 	.short	0x010a
        /*0422*/ 	.byte	0x04
	.zero		1


	//   ....[51]....
        /*0424*/ 	.word	0x00002c30
        /*0428*/ 	.word	0x00000002
        /*042c*/ 	.word	0x00000080
        /*0430*/ 	.short	0x010a
        /*0432*/ 	.byte	0xff
	.zero		1


	//   ....[52]....
        /*0434*/ 	.word	0x00002d40
        /*0438*/ 	.word	0x00000002
        /*043c*/ 	.word	0x00000000
        /*0440*/ 	.short	0x0101
        /*0442*/ 	.byte	0xff
	.zero		1


	//   ....[53]....
        /*0444*/ 	.word	0x00002dd0
        /*0448*/ 	.word	0x000000ff
        /*044c*/ 	.word	0x00000090
        /*0450*/ 	.short	0x0106
        /*0452*/ 	.byte	0x04
	.zero		1


	//   ....[54]....
        /*0454*/ 	.word	0x00002df0
        /*0458*/ 	.word	0x000000ff
        /*045c*/ 	.word	0x00000090
        /*0460*/ 	.short	0x010a
        /*0462*/ 	.byte	0x04
	.zero		1


	//   ....[55]....
        /*0464*/ 	.word	0x00002e80
        /*0468*/ 	.word	0x000000ff
        /*046c*/ 	.word	0x00000090
        /*0470*/ 	.short	0x0106
        /*0472*/ 	.byte	0x07
	.zero		1


	//   ....[56]....
        /*0474*/ 	.word	0x00002ec0
        /*0478*/ 	.word	0x00000000
        /*047c*/ 	.word	0x00000090
        /*0480*/ 	.short	0x010a
        /*0482*/ 	.byte	0xff
	.zero		1


	//   ....[57]....
        /*0484*/ 	.word	0x000033b0
        /*0488*/ 	.word	0x00000000
        /*048c*/ 	.word	0x00000080
        /*0490*/ 	.short	0x010a
        /*0492*/ 	.byte	0xff
	.zero		1


	//   ....[58]....
        /*0494*/ 	.word	0x000034b0
        /*0498*/ 	.word	0x00000003
        /*049c*/ 	.word	0x00000000
        /*04a0*/ 	.short	0x0101
        /*04a2*/ 	.byte	0xff
	.zero		1


	//   ....[59]....
        /*04a4*/ 	.word	0x000034c0
        /*04a8*/ 	.word	0x000000ff
        /*04ac*/ 	.word	0x00000000
        /*04b0*/ 	.short	0x010a
        /*04b2*/ 	.byte	0x04
	.zero		1


	//   ....[60]....
        /*04b4*/ 	.word	0x000034e0
        /*04b8*/ 	.word	0x000000ff
        /*04bc*/ 	.word	0x000000c0
        /*04c0*/ 	.short	0x010a
        /*04c2*/ 	.byte	0x12
	.zero		1


	//   ....[61]....
        /*04c4*/ 	.word	0x000035c0
        /*04c8*/ 	.word	0x000000ff
        /*04cc*/ 	.word	0x00000000
        /*04d0*/ 	.short	0x010a
        /*04d2*/ 	.byte	0x06
	.zero		1


	//   ....[62]....
        /*04d4*/ 	.word	0x000036c0
        /*04d8*/ 	.word	0x000000ff
        /*04dc*/ 	.word	0x00000000
        /*04e0*/ 	.short	0x010a
        /*04e2*/ 	.byte	0x04
	.zero		1


	//   ....[63]....
        /*04e4*/ 	.word	0x000038a0
        /*04e8*/ 	.word	0x000000ff
        /*04ec*/ 	.word	0x00000000
        /*04f0*/ 	.short	0x010a
        /*04f2*/ 	.byte	0x04
	.zero		1


	//   ....[64]....
        /*04f4*/ 	.word	0x00003930
        /*04f8*/ 	.word	0x000000ff
        /*04fc*/ 	.word	0x00000000
        /*0500*/ 	.short	0x010a
        /*0502*/ 	.byte	0x05
	.zero		1


	//   ....[65]....
        /*0504*/ 	.word	0x000039c0
        /*0508*/ 	.word	0x000000ff
        /*050c*/ 	.word	0x00000000
        /*0510*/ 	.short	0x010a
        /*0512*/ 	.byte	0x05
	.zero		1


	//   ....[66]....
        /*0514*/ 	.word	0x00003a50
        /*0518*/ 	.word	0x000000ff
        /*051c*/ 	.word	0x00000000
        /*0520*/ 	.short	0x010a
        /*0522*/ 	.byte	0x04
	.zero		1


	//   ....[67]....
        /*0524*/ 	.word	0x00003f00
        /*0528*/ 	.word	0x0000000c
        /*052c*/ 	.word	0x00000080
        /*0530*/ 	.short	0x010a
        /*0532*/ 	.byte	0xff
	.zero		1


	//   ....[68]....
        /*0534*/ 	.word	0x00004070
        /*0538*/ 	.word	0x00000000
        /*053c*/ 	.word	0x00000000
        /*0540*/ 	.short	0x0101
        /*0542*/ 	.byte	0xff
	.zero		1


	//   ....[69]....
        /*0544*/ 	.word	0x00004500
        /*0548*/ 	.word	0x000000ff
        /*054c*/ 	.word	0x00000078
        /*0550*/ 	.short	0x010a
        /*0552*/ 	.byte	0x15
	.zero		1


	//   ....[70]....
        /*0554*/ 	.word	0x00004680
        /*0558*/ 	.word	0x000000ff
        /*055c*/ 	.word	0x00000060
        /*0560*/ 	.short	0x010a
        /*0562*/ 	.byte	0x15
	.zero		1


	//   ....[71]....
        /*0564*/ 	.word	0x00004800
        /*0568*/ 	.word	0x000000ff
        /*056c*/ 	.word	0x00000050
        /*0570*/ 	.short	0x010b
        /*0572*/ 	.byte	0x15
	.zero		1


	//   ....[72]....
        /*0574*/ 	.word	0x00004810
        /*0578*/ 	.word	0x000000ff
        /*057c*/ 	.word	0x00000000
        /*0580*/ 	.short	0x0101
        /*0582*/ 	.byte	0x06
	.zero		1


	//   ....[73]....
        /*0584*/ 	.word	0x00004820
        /*0588*/ 	.word	0x000000ff
        /*058c*/ 	.word	0x00000068
        /*0590*/ 	.short	0x010a
        /*0592*/ 	.byte	0x15
	.zero		1


	//   ....[74]....
        /*0594*/ 	.word	0x00004a10
        /*0598*/ 	.word	0x000000ff
        /*059c*/ 	.word	0x00000058
        /*05a0*/ 	.short	0x010b
        /*05a2*/ 	.byte	0x15
	.zero		1


	//   ....[75]....
        /*05a4*/ 	.word	0x00004a20
        /*05a8*/ 	.word	0x000000ff
        /*05ac*/ 	.word	0x00000000
        /*05b0*/ 	.short	0x0101
        /*05b2*/ 	.byte	0x21
	.zero		1


	//   ....[76]....
        /*05b4*/ 	.word	0x00004a50
        /*05b8*/ 	.word	0x000000ff
        /*05bc*/ 	.word	0x00000060
        /*05c0*/ 	.short	0x010a
        /*05c2*/ 	.byte	0x15
	.zero		1


	//   ....[77]....
        /*05c4*/ 	.word	0x00004a90
        /*05c8*/ 	.word	0x00000000
        /*05cc*/ 	.word	0x00000068
        /*05d0*/ 	.short	0x010a
        /*05d2*/ 	.byte	0xff
	.zero		1


	//   ....[78]....
        /*05d4*/ 	.word	0x00004d90
        /*05d8*/ 	.word	0x00000003
        /*05dc*/ 	.word	0x00000080
        /*05e0*/ 	.short	0x010a
        /*05e2*/ 	.byte	0xff
	.zero		1


	//   ....[79]....
        /*05e4*/ 	.word	0x00004f10
        /*05e8*/ 	.word	0x00000000
        /*05ec*/ 	.word	0x00000000
        /*05f0*/ 	.short	0x0101
        /*05f2*/ 	.byte	0xff
	.zero		1


	//   ....[80]....
        /*05f4*/ 	.word	0x00005a60
        /*05f8*/ 	.word	0x00000003
        /*05fc*/ 	.word	0x00000050
        /*0600*/ 	.short	0x010a
        /*0602*/ 	.byte	0xff
	.zero		1


	//   ....[81]....
        /*0604*/ 	.word	0x00005aa0
        /*0608*/ 	.word	0x0000004e
        /*060c*/ 	.word	0x000000a0
        /*0610*/ 	.short	0x010a
        /*0612*/ 	.byte	0xff
	.zero		1


	//   ....[82]....
        /*0614*/ 	.word	0x00005be0
        /*0618*/ 	.word	0x00000003
        /*061c*/ 	.word	0x00000050
        /*0620*/ 	.short	0x010a
        /*0622*/ 	.byte	0xff
	.zero		1


	//   ....[83]....
        /*0624*/ 	.word	0x00005d40
        /*0628*/ 	.word	0x00000000
        /*062c*/ 	.word	0x00000000
        /*0630*/ 	.short	0x0101
        /*0632*/ 	.byte	0xff
	.zero		1


	//   ....[84]....
        /*0634*/ 	.word	0x00005da0
        /*0638*/ 	.word	0x0000004e
        /*063c*/ 	.word	0x000000a0
        /*0640*/ 	.short	0x010a
        /*0642*/ 	.byte	0xff
	.zero		1


	//   ....[85]....
        /*0644*/ 	.word	0x00007130
        /*0648*/ 	.word	0x0000006f
        /*064c*/ 	.word	0x00000050
        /*0650*/ 	.short	0x010a
        /*0652*/ 	.byte	0xff
	.zero		1


	//   ....[86]....
        /*0654*/ 	.word	0x00007200
        /*0658*/ 	.word	0x0000006f
        /*065c*/ 	.word	0x00000050
        /*0660*/ 	.short	0x010a
        /*0662*/ 	.byte	0xff
	.zero		1


	//   ....[87]....
        /*0664*/ 	.word	0x00007360
        /*0668*/ 	.word	0x00000000
        /*066c*/ 	.word	0x00000000
        /*0670*/ 	.short	0x0101
        /*0672*/ 	.byte	0xff
	.zero		1


	//   ....[88]....
        /*0674*/ 	.word	0x000076c0
        /*0678*/ 	.word	0x000000ff
        /*067c*/ 	.word	0x00000000
        /*0680*/ 	.short	0x0101
        /*0682*/ 	.byte	0x04
	.zero		1


	//   ....[89]....
        /*0684*/ 	.word	0x000088e0
        /*0688*/ 	.word	0x00000003
        /*068c*/ 	.word	0x000000f0
        /*0690*/ 	.short	0x010a
        /*0692*/ 	.byte	0xff
	.zero		1


	//   ....[90]....
        /*0694*/ 	.word	0x00008940
        /*0698*/ 	.word	0x00000000
        /*069c*/ 	.word	0x00000028
        /*06a0*/ 	.short	0x010a
        /*06a2*/ 	.byte	0xff
	.zero		1


	//   ....[91]....
        /*06a4*/ 	.word	0x000089a0
        /*06a8*/ 	.word	0x00000000
        /*06ac*/ 	.word	0x00000028
        /*06b0*/ 	.short	0x010a
        /*06b2*/ 	.byte	0xff
	.zero		1


	//   ....[92]....
        /*06b4*/ 	.word	0x000089f0
        /*06b8*/ 	.word	0x00000003
        /*06bc*/ 	.word	0x00000080
        /*06c0*/ 	.short	0x010a
        /*06c2*/ 	.byte	0xff
	.zero		1


	//   ....[93]....
        /*06c4*/ 	.word	0x00008a50
        /*06c8*/ 	.word	0x00000000
        /*06cc*/ 	.word	0x00000000
        /*06d0*/ 	.short	0x010a
        /*06d2*/ 	.byte	0xff
	.zero		1


	//   ....[94]....
        /*06d4*/ 	.word	0x00008ab0
        /*06d8*/ 	.word	0x00000000
        /*06dc*/ 	.word	0x00000000
        /*06e0*/ 	.short	0x010a
        /*06e2*/ 	.byte	0xff
	.zero		1


	//   ....[95]....
        /*06e4*/ 	.word	0x00008b10
        /*06e8*/ 	.word	0x00000000
        /*06ec*/ 	.word	0x00000000
        /*06f0*/ 	.short	0x010a
        /*06f2*/ 	.byte	0xff
	.zero		1


	//   ....[96]....
        /*06f4*/ 	.word	0x00008b70
        /*06f8*/ 	.word	0x00000000
        /*06fc*/ 	.word	0x00000000
        /*0700*/ 	.short	0x010a
        /*0702*/ 	.byte	0xff
	.zero		1


	//   ....[97]....
        /*0704*/ 	.word	0x00008bc0
        /*0708*/ 	.word	0x00000002
        /*070c*/ 	.word	0x000000e0
        /*0710*/ 	.short	0x010a
        /*0712*/ 	.byte	0xff
	.zero		1


	//   ....[98]....
        /*0714*/ 	.word	0x00008c20
        /*0718*/ 	.word	0x00000002
        /*071c*/ 	.word	0x00000090
        /*0720*/ 	.short	0x010a
        /*0722*/ 	.byte	0xff
	.zero		1


	//   ....[99]....
        /*0724*/ 	.word	0x00008c70
        /*0728*/ 	.word	0x00000002
        /*072c*/ 	.word	0x00000080
        /*0730*/ 	.short	0x010a
        /*0732*/ 	.byte	0xff
	.zero		1


	//   ....[100]....
        /*0734*/ 	.word	0x00008cd0
        /*0738*/ 	.word	0x00000000
        /*073c*/ 	.word	0x00000090
        /*0740*/ 	.short	0x010a
        /*0742*/ 	.byte	0xff
	.zero		1


	//   ....[101]....
        /*0744*/ 	.word	0x00008d20
        /*0748*/ 	.word	0x00000000
        /*074c*/ 	.word	0x00000080
        /*0750*/ 	.short	0x010a
        /*0752*/ 	.byte	0xff
	.zero		1


	//   ....[102]....
        /*0754*/ 	.word	0x00008d80
        /*0758*/ 	.word	0x00000003
        /*075c*/ 	.word	0x000000c0
        /*0760*/ 	.short	0x010a
        /*0762*/ 	.byte	0xff
	.zero		1


	//   ....[103]....
        /*0764*/ 	.word	0x00008de0
        /*0768*/ 	.word	0x00000000
        /*076c*/ 	.word	0x00000000
        /*0770*/ 	.short	0x010a
        /*0772*/ 	.byte	0xff
	.zero		1


	//   ....[104]....
        /*0774*/ 	.word	0x00008e40
        /*0778*/ 	.word	0x00000000
        /*077c*/ 	.word	0x00000000
        /*0780*/ 	.short	0x010a
        /*0782*/ 	.byte	0xff
	.zero		1


	//   ....[105]....
        /*0784*/ 	.word	0x00008ea0
        /*0788*/ 	.word	0x00000000
        /*078c*/ 	.word	0x00000000
        /*0790*/ 	.short	0x010a
        /*0792*/ 	.byte	0xff
	.zero		1


	//   ....[106]....
        /*0794*/ 	.word	0x00008f00
        /*0798*/ 	.word	0x00000000
        /*079c*/ 	.word	0x00000000
        /*07a0*/ 	.short	0x010a
        /*07a2*/ 	.byte	0xff
	.zero		1


	//   ....[107]....
        /*07a4*/ 	.word	0x00008f60
        /*07a8*/ 	.word	0x00000000
        /*07ac*/ 	.word	0x00000000
        /*07b0*/ 	.short	0x010a
        /*07b2*/ 	.byte	0xff
	.zero		1


	//   ....[108]....
        /*07b4*/ 	.word	0x00008fb0
        /*07b8*/ 	.word	0x0000000c
        /*07bc*/ 	.word	0x00000080
        /*07c0*/ 	.short	0x010a
        /*07c2*/ 	.byte	0xff
	.zero		1


	//   ....[109]....
        /*07c4*/ 	.word	0x00009010
        /*07c8*/ 	.word	0x00000000
        /*07cc*/ 	.word	0x00000078
        /*07d0*/ 	.short	0x010a
        /*07d2*/ 	.byte	0xff
	.zero		1


	//   ....[110]....
        /*07d4*/ 	.word	0x00009070
        /*07d8*/ 	.word	0x00000000
        /*07dc*/ 	.word	0x00000060
        /*07e0*/ 	.short	0x010a
        /*07e2*/ 	.byte	0xff
	.zero		1


	//   ....[111]....
        /*07e4*/ 	.word	0x000090d0
        /*07e8*/ 	.word	0x00000000
        /*07ec*/ 	.word	0x00000068
        /*07f0*/ 	.short	0x010a
        /*07f2*/ 	.byte	0xff
	.zero		1


	//   ....[112]....
        /*07f4*/ 	.word	0x00009130
        /*07f8*/ 	.word	0x00000000
        /*07fc*/ 	.word	0x00000060
        /*0800*/ 	.short	0x010a
        /*0802*/ 	.byte	0xff
	.zero		1


	//   ....[113]....
        /*0804*/ 	.word	0x00009180
        /*0808*/ 	.word	0x00000003
        /*080c*/ 	.word	0x00000080
        /*0810*/ 	.short	0x010a
        /*0812*/ 	.byte	0xff
	.zero		1


	//   ....[114]....
        /*0814*/ 	.word	0x000091d0
        /*0818*/ 	.word	0x00000003
        /*081c*/ 	.word	0x00000050
        /*0820*/ 	.short	0x010a
        /*0822*/ 	.byte	0xff
	.zero		1


	//   ....[115]....
        /*0824*/ 	.word	0x00009220
        /*0828*/ 	.word	0x0000004e
        /*082c*/ 	.word	0x000000a0
        /*0830*/ 	.short	0x010a
        /*0832*/ 	.byte	0xff
	.zero		1


	//   ....[116]....
        /*0834*/ 	.word	0x00009270
        /*0838*/ 	.word	0x0000006f
        /*083c*/ 	.word	0x00000050
        /*0840*/ 	.short	0x010a
        /*0842*/ 	.byte	0xff
	.zero		1


	//----- nvinfo : EIATTR_NUM_MBARRIERS
	.align		4
.L_47:
        /*0844*/ 	.byte	0x03, 0x38
        /*0846*/ 	.short	0x0020


	//----- nvinfo : EIATTR_EXIT_INSTR_OFFSETS
	.align		4
        /*0848*/ 	.byte	0x04, 0x1c
        /*084a*/ 	.short	(.L_49 - .L_48)


	//   ....[0]....
.L_48:
        /*084c*/ 	.word	0x000029a0


	//   ....[1]....
        /*0850*/ 	.word	0x00002e90


	//   ....[2]....
        /*0854*/ 	.word	0x00002ef0


	//   ....[3]....
        /*0858*/ 	.word	0x00003cb0


	//   ....[4]....
        /*085c*/ 	.word	0x00004ac0


	//   ....[5]....
        /*0860*/ 	.word	0x00004b00


	//   ....[6]....
        /*0864*/ 	.word	0x000088d0


	//----- nvinfo : EIATTR_MAX_THREADS
	.align		4
.L_49:
        /*0868*/ 	.byte	0x04, 0x05
        /*086a*/ 	.short	(.L_51 - .L_50)
.L_50:
        /*086c*/ 	.word	0x00000100
        /*0870*/ 	.word	0x00000001
        /*0874*/ 	.word	0x00000001


	//----- nvinfo : EIATTR_CRS_STACK_SIZE
	.align		4
.L_51:
        /*0878*/ 	.byte	0x04, 0x1e
        /*087a*/ 	.short	(.L_53 - .L_52)
.L_52:
        /*087c*/ 	.word	0x00000000


	//----- nvinfo : EIATTR_CBANK_PARAM_SIZE
	.align		4
.L_53:
        /*0880*/ 	.byte	0x03, 0x19
        /*0882*/ 	.short	0x0800


	//----- nvinfo : EIATTR_PARAM_CBANK
	.align		4
        /*0884*/ 	.byte	0x04, 0x0a
        /*0886*/ 	.short	(.L_55 - .L_54)
	.align		4
.L_54:
        /*0888*/ 	.word	index@(.nv.constant0._ZN7cutlass13device_kernelINS_4gemm6kernel13GemmUniversalIN4cute5tupleIJiiiiEEENS1_10collective13CollectiveMmaINS1_35MainloopSm100TmaUmmaWarpSpecializedILi5ELi2ELi4ENS5_IJNS4_1CILi1EEENSA_ILi2EEESB_EEEEENS5_IJNSA_ILi128EEESF_NSA_ILi32EEEEEEaNS5_IJlSB_lEEEaSI_NS4_8TiledMMAINS4_8MMA_AtomIJNS4_15SM100_MMA_S8_SSIaaiLi128ELi128ELNS4_4UMMA5MajorE0ELSN_0ELNSM_8SaturateE0EEEEEENS4_6LayoutINS5_IJSB_SB_SB_EEENS5_IJNSA_ILi0EEEST_ST_EEEEENS5_IJNS4_10UnderscoreESW_SW_EEEEENS4_23SM90_TMA_LOAD_MULTICASTENS4_14ComposedLayoutINS4_7SwizzleILi1ELi4ELi3EEENS4_18smem_ptr_flag_bitsILi8EEENSR_INS5_IJNSA_ILi8EEESG_EEENS5_IJSG_SB_EEEEEEEvNS4_8identityENS4_13SM90_TMA_LOADES19_vS1A_EENS_8epilogue10collective18CollectiveEpilogueINS1D_23Sm100TmaWarpSpecializedILi2ELi2ELi64ELb0ELb0EEEJSH_NS5_IJNSR_ISF_SB_EENSR_INSA_ILi64EEESB_EEEEEaSI_aSI_NS1D_6fusion15FusionCallbacksIS1H_NS1M_17LinearCombinationIaiaiLNS_15FloatRoundStyleE2EEESH_S1L_JEEENS4_5SM1004TMEM4LOAD26SM100_TMEM_LOAD_32dp32b64xES1B_NS10_INS11_ILi2ELi4ELi3EEES14_NSR_INS5_IJS15_S1J_EEENS5_IJS1J_SB_EEEEEEENS4_39AutoVectorizingCopyWithAssumedAlignmentILi128EEENS4_14SM90_TMA_STOREES20_S22_S22_EEEvvEEEEvNT_6ParamsE)
        /*088c*/ 	.short	0x0380
        /*088e*/ 	.short	0x0800


	//----- nvinfo : EIATTR_SW_WAR
	.align		4
.L_55:
        /*0890*/ 	.byte	0x04, 0x36
        /*0892*/ 	.short	(.L_57 - .L_56)
.L_56:
        /*0894*/ 	.word	0x00000008
.L_57:


//--------------------- .nv.callgraph             --------------------------
	.section	.nv.callgraph,"",@"SHT_CUDA_CALLGRAPH"
	.align	4
	.sectionentsize	8
	.align		4
        /*0000*/ 	.word	0x00000000
	.align		4
        /*0004*/ 	.word	0xffffffff
	.align		4
        /*0008*/ 	.word	index@(_ZN7cutlass13device_kernelINS_4gemm6kernel13GemmUniversalIN4cute5tupleIJiiiiEEENS1_10collective13CollectiveMmaINS1_35MainloopSm100TmaUmmaWarpSpecializedILi5ELi2ELi4ENS5_IJNS4_1CILi1EEENSA_ILi2EEESB_EEEEENS5_IJNSA_ILi128EEESF_NSA_ILi32EEEEEEaNS5_IJlSB_lEEEaSI_NS4_8TiledMMAINS4_8MMA_AtomIJNS4_15SM100_MMA_S8_SSIaaiLi128ELi128ELNS4_4UMMA5MajorE0ELSN_0ELNSM_8SaturateE0EEEEEENS4_6LayoutINS5_IJSB_SB_SB_EEENS5_IJNSA_ILi0EEEST_ST_EEEEENS5_IJNS4_10UnderscoreESW_SW_EEEEENS4_23SM90_TMA_LOAD_MULTICASTENS4_14ComposedLayoutINS4_7SwizzleILi1ELi4ELi3EEENS4_18smem_ptr_flag_bitsILi8EEENSR_INS5_IJNSA_ILi8EEESG_EEENS5_IJSG_SB_EEEEEEEvNS4_8identityENS4_13SM90_TMA_LOADES19_vS1A_EENS_8epilogue10collective18CollectiveEpilogueINS1D_23Sm100TmaWarpSpecializedILi2ELi2ELi64ELb0ELb0EEEJSH_NS5_IJNSR_ISF_SB_EENSR_INSA_ILi64EEESB_EEEEEaSI_aSI_NS1D_6fusion15FusionCallbacksIS1H_NS1M_17LinearCombinationIaiaiLNS_15FloatRoundStyleE2EEESH_S1L_JEEENS4_5SM1004TMEM4LOAD26SM100_TMEM_LOAD_32dp32b64xES1B_NS10_INS11_ILi2ELi4ELi3EEES14_NSR_INS5_IJS15_S1J_EEENS5_IJS1J_SB_EEEEEEENS4_39AutoVectorizingCopyWithAssumedAlignmentILi128EEENS4_14SM90_TMA_STOREES20_S22_S22_EEEvvEEEEvNT_6ParamsE)
	.align		4
        /*000c*/ 	.word	index@(__assertfail)
	.align		4
        /*0010*/ 	.word	0x00000000
	.align		4
        /*0014*/ 	.word	0xfffffffe
	.align		4
        /*0018*/ 	.word	0x00000000
	.align		4
        /*001c*/ 	.word	0xfffffffd
	.align		4
        /*0020*/ 	.word	0x00000000
	.align		4
        /*0024*/ 	.word	0xfffffffc


//--------------------- .nv.constant4             --------------------------
	.section	.nv.constant4,"a",@progbits
	.align	8
	.align		8
.nv.constant4:
        /*0000*/ 	.dword	__assertfail
	.align		8
        /*0008*/ 	.dword	__unnamed_1
	.align		8
        /*0010*/ 	.dword	__unnamed_2
	.align		8
        /*0018*/ 	.dword	_ZN39_INTERNAL_1fe9082e_4_k_cu_8cfac383_98764cuda3std3__45__cpo5beginE
	.align		8
        /*0020*/ 	.dword	_ZN39_INTERNAL_1fe9082e_4_k_cu_8cfac383_98764cuda3std3__45__cpo3endE
	.align		8
        /*0028*/ 	.dword	_ZN39_INTERNAL_1fe9082e_4_k_cu_8cfac383_98764cuda3std3__45__cpo6cbeginE
	.align		8
        /*0030*/ 	.dword	_ZN39_INTERNAL_1fe9082e_4_k_cu_8cfac383_98764cuda3std3__45__cpo4cendE
	.align		8
        /*0038*/ 	.dword	_ZN39_INTERNAL_1fe9082e_4_k_cu_8cfac383_98764cuda3std3__441_GLOBAL__N__1fe9082e_4_k_cu_8cfac383_98766ignoreE
	.align		8
        /*0040*/ 	.dword	_ZN39_INTERNAL_1fe9082e_4_k_cu_8cfac383_98764cuda3std3__419piecewise_constructE
	.align		8
        /*0048*/ 	.dword	_ZN39_INTERNAL_1fe9082e_4_k_cu_8cfac383_98764cuda3std3__48in_placeE
	.align		8
        /*0050*/ 	.dword	_ZN39_INTERNAL_1fe9082e_4_k_cu_8cfac383_98764cuda3std6ranges3__45__cpo4swapE
	.align		8
        /*0058*/ 	.dword	_ZN39_INTERNAL_1fe9082e_4_k_cu_8cfac383_98764cuda3std6ranges3__45__cpo9iter_moveE
	.align		8
        /*0060*/ 	.dword	_ZN39_INTERNAL_1fe9082e_4_k_cu_8cfac383_98764cute7productE
	.align		8
        /*0068*/ 	.dword	_ZN39_INTERNAL_1fe9082e_4_k_cu_8cfac383_98764cute1_E
	.align		8
        /*0070*/ 	.dword	$str$25
	.align		8
        /*0078*/ 	.dword	$str$26
	.align		8
        /*0080*/ 	.dword	$str$27
	.align		8
        /*0088*/ 	.dword	$str$28


//--------------------- .text._ZN7cutlass13device_kernelINS_4gemm6kernel13GemmUniversalIN4cute5tupleIJiiiiEEENS1_10collective13CollectiveMmaINS1_35MainloopSm100TmaUmmaWarpSpecializedILi5ELi2ELi4ENS5_IJNS4_1CILi1EEENSA_ILi2EEESB_EEEEENS5_IJNSA_ILi128EEESF_NSA_ILi32EEEEEEaNS5_IJlSB_lEEEaSI_NS4_8TiledMMAINS4_8MMA_AtomIJNS4_15SM100_MMA_S8_SSIaaiLi128ELi128ELNS4_4UMMA5MajorE0ELSN_0ELNSM_8SaturateE0EEEEEENS4_6LayoutINS5_IJSB_SB_SB_EEENS5_IJNSA_ILi0EEEST_ST_EEEEENS5_IJNS4_10UnderscoreESW_SW_EEEEENS4_23SM90_TMA_LOAD_MULTICASTENS4_14ComposedLayoutINS4_7SwizzleILi1ELi4ELi3EEENS4_18smem_ptr_flag_bitsILi8EEENSR_INS5_IJNSA_ILi8EEESG_EEENS5_IJSG_SB_EEEEEEEvNS4_8identityENS4_13SM90_TMA_LOADES19_vS1A_EENS_8epilogue10collective18CollectiveEpilogueINS1D_23Sm100TmaWarpSpecializedILi2ELi2ELi64ELb0ELb0EEEJSH_NS5_IJNSR_ISF_SB_EENSR_INSA_ILi64EEESB_EEEEEaSI_aSI_NS1D_6fusion15FusionCallbacksIS1H_NS1M_17LinearCombinationIaiaiLNS_15FloatRoundStyleE2EEESH_S1L_JEEENS4_5SM1004TMEM4LOAD26SM100_TMEM_LOAD_32dp32b64xES1B_NS10_INS11_ILi2ELi4ELi3EEES14_NSR_INS5_IJS15_S1J_EEENS5_IJS1J_SB_EEEEEEENS4_39AutoVectorizingCopyWithAssumedAlignmentILi128EEENS4_14SM90_TMA_STOREES20_S22_S22_EEEvvEEEEvNT_6ParamsE --------------------------
	.section	.text._ZN7cutlass13device_kernelINS_4gemm6kernel13GemmUniversalIN4cute5tupleIJiiiiEEENS1_10collective13CollectiveMmaINS1_35MainloopSm100TmaUmmaWarpSpecializedILi5ELi2ELi4ENS5_IJNS4_1CILi1EEENSA_ILi2EEESB_EEEEENS5_IJNSA_ILi128EEESF_NSA_ILi32EEEEEEaNS5_IJlSB_lEEEaSI_NS4_8TiledMMAINS4_8MMA_AtomIJNS4_15SM100_MMA_S8_SSIaaiLi128ELi128ELNS4_4UMMA5MajorE0ELSN_0ELNSM_8SaturateE0EEEEEENS4_6LayoutINS5_IJSB_SB_SB_EEENS5_IJNSA_ILi0EEEST_ST_EEEEENS5_IJNS4_10UnderscoreESW_SW_EEEEENS4_23SM90_TMA_LOAD_MULTICASTENS4_14ComposedLayoutINS4_7SwizzleILi1ELi4ELi3EEENS4_18smem_ptr_flag_bitsILi8EEENSR_INS5_IJNSA_ILi8EEESG_EEENS5_IJSG_SB_EEEEEEEvNS4_8identityENS4_13SM90_TMA_LOADES19_vS1A_EENS_8epilogue10collective18CollectiveEpilogueINS1D_23Sm100TmaWarpSpecializedILi2ELi2ELi64ELb0ELb0EEEJSH_NS5_IJNSR_ISF_SB_EENSR_INSA_ILi64EEESB_EEEEEaSI_aSI_NS1D_6fusion15FusionCallbacksIS1H_NS1M_17LinearCombinationIaiaiLNS_15FloatRoundStyleE2EEESH_S1L_JEEENS4_5SM1004TMEM4LOAD26SM100_TMEM_LOAD_32dp32b64xES1B_NS10_INS11_ILi2ELi4ELi3EEES14_NSR_INS5_IJS15_S1J_EEENS5_IJS1J_SB_EEEEEEENS4_39AutoVectorizingCopyWithAssumedAlignmentILi128EEENS4_14SM90_TMA_STOREES20_S22_S22_EEEvvEEEEvNT_6ParamsE,"ax",@progbits
	.align	128
.text._ZN7cutlass13device_kernelINS_4gemm6kernel13GemmUniversalIN4cute5tupleIJiiiiEEENS1_10collective13CollectiveMmaINS1_35MainloopSm100TmaUmmaWarpSpecializedILi5ELi2ELi4ENS5_IJNS4_1CILi1EEENSA_ILi2EEESB_EEEEENS5_IJNSA_ILi128EEESF_NSA_ILi32EEEEEEaNS5_IJlSB_lEEEaSI_NS4_8TiledMMAINS4_8MMA_AtomIJNS4_15SM100_MMA_S8_SSIaaiLi128ELi128ELNS4_4UMMA5MajorE0ELSN_0ELNSM_8SaturateE0EEEEEENS4_6LayoutINS5_IJSB_SB_SB_EEENS5_IJNSA_ILi0EEEST_ST_EEEEENS5_IJNS4_10UnderscoreESW_SW_EEEEENS4_23SM90_TMA_LOAD_MULTICASTENS4_14ComposedLayoutINS4_7SwizzleILi1ELi4ELi3EEENS4_18smem_ptr_flag_bitsILi8EEENSR_INS5_IJNSA_ILi8EEESG_EEENS5_IJSG_SB_EEEEEEEvNS4_8identityENS4_13SM90_TMA_LOADES19_vS1A_EENS_8epilogue10collective18CollectiveEpilogueINS1D_23Sm100TmaWarpSpecializedILi2ELi2ELi64ELb0ELb0EEEJSH_NS5_IJNSR_ISF_SB_EENSR_INSA_ILi64EEESB_EEEEEaSI_aSI_NS1D_6fusion15FusionCallbacksIS1H_NS1M_17LinearCombinationIaiaiLNS_15FloatRoundStyleE2EEESH_S1L_JEEENS4_5SM1004TMEM4LOAD26SM100_TMEM_LOAD_32dp32b64xES1B_NS10_INS11_ILi2ELi4ELi3EEES14_NSR_INS5_IJS15_S1J_EEENS5_IJS1J_SB_EEEEEEENS4_39AutoVectorizingCopyWithAssumedAlignmentILi128EEENS4_14SM90_TMA_STOREES20_S22_S22_EEEvvEEEEvNT_6ParamsE:
        .type           _ZN7cutlass13device_kernelINS_4gemm6kernel13GemmUniversalIN4cute5tupleIJiiiiEEENS1_10collective13CollectiveMmaINS1_35MainloopSm100TmaUmmaWarpSpecializedILi5ELi2ELi4ENS5_IJNS4_1CILi1EEENSA_ILi2EEESB_EEEEENS5_IJNSA_ILi128EEESF_NSA_ILi32EEEEEEaNS5_IJlSB_lEEEaSI_NS4_8TiledMMAINS4_8MMA_AtomIJNS4_15SM100_MMA_S8_SSIaaiLi128ELi128ELNS4_4UMMA5MajorE0ELSN_0ELNSM_8SaturateE0EEEEEENS4_6LayoutINS5_IJSB_SB_SB_EEENS5_IJNSA_ILi0EEEST_ST_EEEEENS5_IJNS4_10UnderscoreESW_SW_EEEEENS4_23SM90_TMA_LOAD_MULTICASTENS4_14ComposedLayoutINS4_7SwizzleILi1ELi4ELi3EEENS4_18smem_ptr_flag_bitsILi8EEENSR_INS5_IJNSA_ILi8EEESG_EEENS5_IJSG_SB_EEEEEEEvNS4_8identityENS4_13SM90_TMA_LOADES19_vS1A_EENS_8epilogue10collective18CollectiveEpilogueINS1D_23Sm100TmaWarpSpecializedILi2ELi2ELi64ELb0ELb0EEEJSH_NS5_IJNSR_ISF_SB_EENSR_INSA_ILi64EEESB_EEEEEaSI_aSI_NS1D_6fusion15FusionCallbacksIS1H_NS1M_17LinearCombinationIaiaiLNS_15FloatRoundStyleE2EEESH_S1L_JEEENS4_5SM1004TMEM4LOAD26SM100_TMEM_LOAD_32dp32b64xES1B_NS10_INS11_ILi2ELi4ELi3EEES14_NSR_INS5_IJS15_S1J_EEENS5_IJS1J_SB_EEEEEEENS4_39AutoVectorizingCopyWithAssumedAlignmentILi128EEENS4_14SM90_TMA_STOREES20_S22_S22_EEEvvEEEEvNT_6ParamsE,@function
        .size           _ZN7cutlass13device_kernelINS_4gemm6kernel13GemmUniversalIN4cute5tupleIJiiiiEEENS1_10collective13CollectiveMmaINS1_35MainloopSm100TmaUmmaWarpSpecializedILi5ELi2ELi4ENS5_IJNS4_1CILi1EEENSA_ILi2EEESB_EEEEENS5_IJNSA_ILi128EEESF_NSA_ILi32EEEEEEaNS5_IJlSB_lEEEaSI_NS4_8TiledMMAINS4_8MMA_AtomIJNS4_15SM100_MMA_S8_SSIaaiLi128ELi128ELNS4_4UMMA5MajorE0ELSN_0ELNSM_8SaturateE0EEEEEENS4_6LayoutINS5_IJSB_SB_SB_EEENS5_IJNSA_ILi0EEEST_ST_EEEEENS5_IJNS4_10UnderscoreESW_SW_EEEEENS4_23SM90_TMA_LOAD_MULTICASTENS4_14ComposedLayoutINS4_7SwizzleILi1ELi4ELi3EEENS4_18smem_ptr_flag_bitsILi8EEENSR_INS5_IJNSA_ILi8EEESG_EEENS5_IJSG_SB_EEEEEEEvNS4_8identityENS4_13SM90_TMA_LOADES19_vS1A_EENS_8epilogue10collective18CollectiveEpilogueINS1D_23Sm100TmaWarpSpecializedILi2ELi2ELi64ELb0ELb0EEEJSH_NS5_IJNSR_ISF_SB_EENSR_INSA_ILi64EEESB_EEEEEaSI_aSI_NS1D_6fusion15FusionCallbacksIS1H_NS1M_17LinearCombinationIaiaiLNS_15FloatRoundStyleE2EEESH_S1L_JEEENS4_5SM1004TMEM4LOAD26SM100_TMEM_LOAD_32dp32b64xES1B_NS10_INS11_ILi2ELi4ELi3EEES14_NSR_INS5_IJS15_S1J_EEENS5_IJS1J_SB_EEEEEEENS4_39AutoVectorizingCopyWithAssumedAlignmentILi128EEENS4_14SM90_TMA_STOREES20_S22_S22_EEEvvEEEEvNT_6ParamsE,(.L_x_152 - _ZN7cutlass13device_kernelINS_4gemm6kernel13GemmUniversalIN4cute5tupleIJiiiiEEENS1_10collective13CollectiveMmaINS1_35MainloopSm100TmaUmmaWarpSpecializedILi5ELi2ELi4ENS5_IJNS4_1CILi1EEENSA_ILi2EEESB_EEEEENS5_IJNSA_ILi128EEESF_NSA_ILi32EEEEEEaNS5_IJlSB_lEEEaSI_NS4_8TiledMMAINS4_8MMA_AtomIJNS4_15SM100_MMA_S8_SSIaaiLi128ELi128ELNS4_4UMMA5MajorE0ELSN_0ELNSM_8SaturateE0EEEEEENS4_6LayoutINS5_IJSB_SB_SB_EEENS5_IJNSA_ILi0EEEST_ST_EEEEENS5_IJNS4_10UnderscoreESW_SW_EEEEENS4_23SM90_TMA_LOAD_MULTICASTENS4_14ComposedLayoutINS4_7SwizzleILi1ELi4ELi3EEENS4_18smem_ptr_flag_bitsILi8EEENSR_INS5_IJNSA_ILi8EEESG_EEENS5_IJSG_SB_EEEEEEEvNS4_8identityENS4_13SM90_TMA_LOADES19_vS1A_EENS_8epilogue10collective18CollectiveEpilogueINS1D_23Sm100TmaWarpSpecializedILi2ELi2ELi64ELb0ELb0EEEJSH_NS5_IJNSR_ISF_SB_EENSR_INSA_ILi64EEESB_EEEEEaSI_aSI_NS1D_6fusion15FusionCallbacksIS1H_NS1M_17LinearCombinationIaiaiLNS_15FloatRoundStyleE2EEESH_S1L_JEEENS4_5SM1004TMEM4LOAD26SM100_TMEM_LOAD_32dp32b64xES1B_NS10_INS11_ILi2ELi4ELi3EEES14_NSR_INS5_IJS15_S1J_EEENS5_IJS1J_SB_EEEEEEENS4_39AutoVectorizingCopyWithAssumedAlignmentILi128EEENS4_14SM90_TMA_STOREES20_S22_S22_EEEvvEEEEvNT_6ParamsE)
        .other          _ZN7cutlass13device_kernelINS_4gemm6kernel13GemmUniversalIN4cute5tupleIJiiiiEEENS1_10collective13CollectiveMmaINS1_35MainloopSm100TmaUmmaWarpSpecializedILi5ELi2ELi4ENS5_IJNS4_1CILi1EEENSA_ILi2EEESB_EEEEENS5_IJNSA_ILi128EEESF_NSA_ILi32EEEEEEaNS5_IJlSB_lEEEaSI_NS4_8TiledMMAINS4_8MMA_AtomIJNS4_15SM100_MMA_S8_SSIaaiLi128ELi128ELNS4_4UMMA5MajorE0ELSN_0ELNSM_8SaturateE0EEEEEENS4_6LayoutINS5_IJSB_SB_SB_EEENS5_IJNSA_ILi0EEEST_ST_EEEEENS5_IJNS4_10UnderscoreESW_SW_EEEEENS4_23SM90_TMA_LOAD_MULTICASTENS4_14ComposedLayoutINS4_7SwizzleILi1ELi4ELi3EEENS4_18smem_ptr_flag_bitsILi8EEENSR_INS5_IJNSA_ILi8EEESG_EEENS5_IJSG_SB_EEEEEEEvNS4_8identityENS4_13SM90_TMA_LOADES19_vS1A_EENS_8epilogue10collective18CollectiveEpilogueINS1D_23Sm100TmaWarpSpecializedILi2ELi2ELi64ELb0ELb0EEEJSH_NS5_IJNSR_ISF_SB_EENSR_INSA_ILi64EEESB_EEEEEaSI_aSI_NS1D_6fusion15FusionCallbacksIS1H_NS1M_17LinearCombinationIaiaiLNS_15FloatRoundStyleE2EEESH_S1L_JEEENS4_5SM1004TMEM4LOAD26SM100_TMEM_LOAD_32dp32b64xES1B_NS10_INS11_ILi2ELi4ELi3EEES14_NSR_INS5_IJS15_S1J_EEENS5_IJS1J_SB_EEEEEEENS4_39AutoVectorizingCopyWithAssumedAlignmentILi128EEENS4_14SM90_TMA_STOREES20_S22_S22_EEEvvEEEEvNT_6ParamsE,@"STO_CUDA_ENTRY STV_DEFAULT"
_ZN7cutlass13device_kernelINS_4gemm6kernel13GemmUniversalIN4cute5tupleIJiiiiEEENS1_10collective13CollectiveMmaINS1_35MainloopSm100TmaUmmaWarpSpecializedILi5ELi2ELi4ENS5_IJNS4_1CILi1EEENSA_ILi2EEESB_EEEEENS5_IJNSA_ILi128EEESF_NSA_ILi32EEEEEEaNS5_IJlSB_lEEEaSI_NS4_8TiledMMAINS4_8MMA_AtomIJNS4_15SM100_MMA_S8_SSIaaiLi128ELi128ELNS4_4UMMA5MajorE0ELSN_0ELNSM_8SaturateE0EEEEEENS4_6LayoutINS5_IJSB_SB_SB_EEENS5_IJNSA_ILi0EEEST_ST_EEEEENS5_IJNS4_10UnderscoreESW_SW_EEEEENS4_23SM90_TMA_LOAD_MULTICASTENS4_14ComposedLayoutINS4_7SwizzleILi1ELi4ELi3EEENS4_18smem_ptr_flag_bitsILi8EEENSR_INS5_IJNSA_ILi8EEESG_EEENS5_IJSG_SB_EEEEEEEvNS4_8identityENS4_13SM90_TMA_LOADES19_vS1A_EENS_8epilogue10collective18CollectiveEpilogueINS1D_23Sm100TmaWarpSpecializedILi2ELi2ELi64ELb0ELb0EEEJSH_NS5_IJNSR_ISF_SB_EENSR_INSA_ILi64EEESB_EEEEEaSI_aSI_NS1D_6fusion15FusionCallbacksIS1H_NS1M_17LinearCombinationIaiaiLNS_15FloatRoundStyleE2EEESH_S1L_JEEENS4_5SM1004TMEM4LOAD26SM100_TMEM_LOAD_32dp32b64xES1B_NS10_INS11_ILi2ELi4ELi3EEES14_NSR_INS5_IJS15_S1J_EEENS5_IJS1J_SB_EEEEEEENS4_39AutoVectorizingCopyWithAssumedAlignmentILi128EEENS4_14SM90_TMA_STOREES20_S22_S22_EEEvvEEEEvNT_6ParamsE:
[----:B------:R-:W1:Y:S01]  /*0000*/  LDC R1, c[0x0][0x37c] ;  /* 0x0000df00ff017b82 */ /* 0x000e620000000800 */
[----:B------:R-:W2:Y:S01]  /*0010*/  S2R R158, SR_TID.X ;  /* 0x00000000009e7919 */ /* 0x000ea20000002100 */
[----:B------:R-:W3:Y:S01]  /*0020*/  LDCU.64 UR8, c[0x0][0x890] ;  /* 0x00011200ff0877ac */ /* 0x000ee20008000a00 */
[----:B------:R-:W-:Y:S02]  /*0030*/  PRMT R145, RZ, 0x7610, R145 ;  /* 0x00007610ff917816 */ /* 0x000fe40000000091 */
[----:B------:R-:W-:Y:S01]  /*0040*/  ELECT P3, URZ, PT ;  /* 0x0000000000ff782f */ /* 0x000fe20003860000 */
[----:B---3--:R-:W-:-:S04]  /*0050*/  UISETP.NE.U32.AND UP0, UPT, UR8, URZ, UPT ;  /* 0x000000ff0800728c */ /* 0x008fc8000bf05070 */
[----:B------:R-:W-:Y:S01]  /*0060*/  UISETP.NE.AND.EX UP0, UPT, UR9, URZ, UPT, UP0 ;  /* 0x000000ff0900728c */ /* 0x000fe2000bf05300 */
[----:B--2---:R-:W-:-:S05]  /*0070*/  SHF.R.U32.HI R146, RZ, 0x5, R158 ;  /* 0x00000005ff927819 */ /* 0x004fca000001169e */
[----:B------:R-:W2:Y:S02]  /*0080*/  SHFL.IDX PT, R0, R146, RZ, 0x1f ;  /* 0x00001fff92007589 */ /* 0x000ea400000e0000 */
[----:B--2---:R-:W-:Y:S01]  /*0090*/  R2UR UR17, R0 ;  /* 0x00000000001172ca */ /* 0x004fe200000e0000 */
[----:B-1----:R-:W-:-:S14]  /*00a0*/  BRA.U UP0, `(.L_x_0) ;  /* 0x0000000100307547 */ /* 0x002fdc000b800000 */
[----:B------:R-:W1:Y:S02]  /*00b0*/  LDCU.64 UR4, c[0x0][0x888] ;  /* 0x00011100ff0477ac */ /* 0x000e640008000a00 */
[----:B-1----:R-:W-:-:S04]  /*00c0*/  UISETP.NE.U32.AND UP0, UPT, UR4, URZ, UPT ;  /* 0x000000ff0400728c */ /* 0x002fc8000bf05070 */
[----:B------:R-:W-:-:S09]  /*00d0*/  UISETP.NE.AND.EX UP0, UPT, UR5, URZ, UPT, UP0 ;  /* 0x000000ff0500728c */ /* 0x000fd2000bf05300 */
[----:B------:R-:W-:Y:S05]  /*00e0*/  BRA.U !UP0, `(.L_x_1) ;  /* 0x0000000108147547 */ /* 0x000fea000b800000 */
[----:B------:R-:W1:Y:S01]  /*00f0*/  LDC.64 R72, c[0x0][0x888] ;  /* 0x00022200ff487b82 */ /* 0x000e620000000a00 */
[----:B------:R-:W1:Y:S02]  /*0100*/  LDCU.64 UR4, c[0x0][0x358] ;  /* 0x00006b00ff0477ac */ /* 0x000e640008000a00 */
[----:B-1----:R1:W5:Y:S01]  /*0110*/  LDG.E R72, desc[UR4][R72.64] ;  /* 0x0000000448487981 */ /* 0x002362000c1e1900 */
[----:B------:R-:W-:Y:S01]  /*0120*/  HFMA2 R145, -RZ, RZ, 0, 5.9604644775390625e-08 ;  /* 0x00000001ff917431 */ /* 0x000fe200000001ff */
[----:B------:R-:W-:Y:S05]  /*0130*/  BRA `(.L_x_0) ;  /* 0x00000000000c7947 */ /* 0x000fea0003800000 */
.L_x_1:
[----:B------:R-:W1:Y:S01]  /*0140*/  LDCU UR4, c[0x0][0x880] ;  /* 0x00011000ff0477ac */ /* 0x000e620008000800 */
[----:B------:R-:W-:Y:S01]  /*0150*/  HFMA2 R145, -RZ, RZ, 0, 5.9604644775390625e-08 ;  /* 0x00000001ff917431 */ /* 0x000fe200000001ff */
[----:B-1----:R-:W-:-:S07]  /*0160*/  MOV R72, UR4 ;  /* 0x0000000400487c02 */ /* 0x002fce0008000f00 */
.L_x_0:
[----:B------:R-:W2:Y:S02]  /*0170*/  LDCU.64 UR4, c[0x0][0x8b0] ;  /* 0x00011600ff0477ac */ /* 0x000ea40008000a00 */
[----:B--2---:R-:W-:-:S04]  /*0180*/  UISETP.NE.U32.AND UP0, UPT, UR4, URZ, UPT ;  /* 0x000000ff0400728c */ /* 0x004fc8000bf05070 */
[----:B------:R-:W-:-:S09]  /*0190*/  UISETP.NE.AND.EX UP0, UPT, UR5, URZ, UPT, UP0 ;  /* 0x000000ff0500728c */ /* 0x000fd2000bf05300 */
[----:B------:R-:W-:Y:S05]  /*01a0*/  BRA.U UP0, `(.L_x_2) ;  /* 0x0000000100287547 */ /* 0x000fea000b800000 */
[----:B------:R-:W2:Y:S02]  /*01b0*/  LDCU.64 UR4, c[0x0][0x8a8] ;  /* 0x00011500ff0477ac */ /* 0x000ea40008000a00 */
[----:B--2---:R-:W-:-:S04]  /*01c0*/  UISETP.NE.U32.AND UP0, UPT, UR4, URZ, UPT ;  /* 0x000000ff0400728c */ /* 0x004fc8000bf05070 */
[----:B------:R-:W-:-:S09]  /*01d0*/  UISETP.NE.AND.EX UP0, UPT, UR5, URZ, UPT, UP0 ;  /* 0x000000ff0500728c */ /* 0x000fd2000bf05300 */
[----:B------:R-:W-:Y:S05]  /*01e0*/  BRA.U !UP0, `(.L_x_3) ;  /* 0x0000000108107547 */ /* 0x000fea000b800000 */
[----:B------:R-:W2:Y:S01]  /*01f0*/  LDC.64 R70, c[0x0][0x8a8] ;  /* 0x00022a00ff467b82 */ /* 0x000ea20000000a00 */
[----:B------:R-:W2:Y:S02]  /*0200*/  LDCU.64 UR4, c[0x0][0x358] ;  /* 0x00006b00ff0477ac */ /* 0x000ea40008000a00 */
[----:B--2---:R2:W5:Y:S01]  /*0210*/  LDG.E R70, desc[UR4][R70.64] ;  /* 0x0000000446467981 */ /* 0x004562000c1e1900 */
[----:B------:R-:W-:Y:S05]  /*0220*/  BRA `(.L_x_2) ;  /* 0x0000000000087947 */ /* 0x000fea0003800000 */
.L_x_3:
[----:B------:R-:W2:Y:S02]  /*0230*/  LDCU UR4, c[0x0][0x8a0] ;  /* 0x00011400ff0477ac */ /* 0x000ea40008000800 */
[----:B--2---:R-:W-:Y:S02]  /*0240*/  MOV R70, UR4 ;  /* 0x0000000400467c02 */ /* 0x004fe40008000f00 */
.L_x_2:
[----:B------:R-:W-:Y:S01]  /*0250*/  IMAD.U32 R0, RZ, RZ, UR17 ;  /* 0x00000011ff007e24 */ /* 0x000fe2000f8e00ff */
[----:B------:R-:W-:Y:S04]  /*0260*/  BSSY.RECONVERGENT B0, `(.L_x_4) ;  /* 0x000000c000007945 */ /* 0x000fe80003800200 */
[C---:B------:R-:W-:Y:S02]  /*0270*/  ISETP.NE.OR P1, PT, R0.reuse, 0x1, !P3 ;  /* 0x000000010000780c */ /* 0x040fe40005f25670 */
[----:B------:R-:W-:-:S11]  /*0280*/  ISETP.NE.OR P0, PT, R0, 0x3, !P3 ;  /* 0x000000030000780c */ /* 0x000fd60005f05670 */
[----:B------:R-:W-:Y:S05]  /*0290*/  @P1 BRA `(.L_x_5) ;  /* 0x0000000000201947 */ /* 0x000fea0003800000 */
[----:B------:R-:W3:Y:S02]  /*02a0*/  LDCU.64 UR4, c[0x0][0x348] ;  /* 0x00006900ff0477ac */ /* 0x000ee40008000a00 */
[----:B---3--:R-:W-:Y:S02]  /*02b0*/  UIADD3 UR6, UP1, UPT, UR4, 0x80, URZ ;  /* 0x0000008004067890 */ /* 0x008fe4000ff3e0ff */
[----:B------:R-:W-:Y:S02]  /*02c0*/  UIADD3 UR4, UP0, UPT, UR4, 0x180, URZ ;  /* 0x0000018004047890 */ /* 0x000fe4000ff1e0ff */
[----:B------:R-:W-:Y:S02]  /*02d0*/  UIADD3.X UR7, UPT, UPT, URZ, UR5, URZ, UP1, !UPT ;  /* 0x00000005ff077290 */ /* 0x000fe40008ffe4ff */
[----:B------:R-:W-:-:S07]  /*02e0*/  UIADD3.X UR5, UPT, UPT, URZ, UR5, URZ, UP0, !UPT ;  /* 0x00000005ff057290 */ /* 0x000fce00087fe4ff */
[----:B------:R3:W-:Y:S02]  /*02f0*/  UTMACCTL.PF [UR6] ;  /* 0x00000000060079b9 */ /* 0x0007e40008040000 */
[----:B------:R3:W-:Y:S02]  /*0300*/  UTMACCTL.PF [UR4] ;  /* 0x00000000040079b9 */ /* 0x0007e40008040000 */
[----:B---3--:R-:W-:Y:S01]  /*0310*/  NOP ;  /* 0x0000000000007918 */ /* 0x008fe20000000000 */
.L_x_5:
[----:B------:R-:W-:Y:S05]  /*0320*/  BSYNC.RECONVERGENT B0 ;  /* 0x0000000000007941 */ /* 0x000fea0003800200 */
.L_x_4:
[----:B------:R-:W-:Y:S04]  /*0330*/  BSSY.RECONVERGENT B0, `(.L_x_6) ;  /* 0x000000a000007945 */ /* 0x000fe80003800200 */
        /* <DEDUP_REMOVED lines=9> */
.L_x_7:
[----:B------:R-:W-:Y:S05]  /*03d0*/  BSYNC.RECONVERGENT B0 ;  /* 0x0000000000007941 */ /* 0x000fea0003800200 */
.L_x_6:
[----:B------:R-:W3:Y:S01]  /*03e0*/  LDCU.64 UR4, c[0x0][0x888] ;  /* 0x00011100ff0477ac */ /* 0x000ee20008000a00 */
[----:B------:R-:W-:Y:S02]  /*03f0*/  UISETP.EQ.U32.AND UP1, UPT, UR8, URZ, UPT ;  /* 0x000000ff0800728c */ /* 0x000fe4000bf22070 */
[----:B------:R-:W-:Y:S02]  /*0400*/  UPLOP3.LUT UP3, UPT, UPT, UPT, UPT, 0x80, 0x8 ;  /* 0x000000000008789c */ /* 0x000fe40003f6f070 */
[----:B---3--:R-:W-:-:S04]  /*0410*/  UISETP.NE.U32.AND UP0, UPT, UR4, URZ, UPT ;  /* 0x000000ff0400728c */ /* 0x008fc8000bf05070 */
[----:B------:R-:W-:-:S04]  /*0420*/  UISETP.NE.AND.EX UP0, UPT, UR5, URZ, UPT, UP0 ;  /* 0x000000ff0500728c */ /* 0x000fc8000bf05300 */
[----:B------:R-:W-:-:S04]  /*0430*/  UISETP.EQ.OR.EX UP2, UPT, UR9, URZ, !UP0, UP1 ;  /* 0x000000ff0900728c */ /* 0x000fc8000c742710 */
[----:B------:R-:W-:-:S06]  /*0440*/  UP2UR UR4, UPR, URZ, 0x4 ;  /* 0x00000004ff047883 */ /* 0x000fcc0008000000 */
[----:B------:R-:W-:Y:S01]  /*0450*/  MOV R148, UR4 ;  /* 0x0000000400947c02 */ /* 0x000fe20008000f00 */
[----:B------:R-:W-:Y:S06]  /*0460*/  BRA.U !UP2, `(.L_x_8) ;  /* 0x000000010a207547 */ /* 0x000fec000b800000 */
[----:B-----5:R-:W-:Y:S01]  /*0470*/  R2UR UR5, R72 ;  /* 0x00000000480572ca */ /* 0x020fe200000e0000 */
[----:B------:R-:W-:Y:S02]  /*0480*/  UISETP.NE.U32.AND UP1, UPT, UR8, URZ, UPT ;  /* 0x000000ff0800728c */ /* 0x000fe4000bf25070 */
[----:B------:R-:W-:Y:S02]  /*0490*/  USEL UR4, URZ, 0xffffffff, UP0 ;  /* 0xffffffffff047887 */ /* 0x000fe40008000000 */
[----:B------:R-:W-:-:S08]  /*04a0*/  UISETP.NE.AND.EX UP1, UPT, UR9, URZ, UPT, UP1 ;  /* 0x000000ff0900728c */ /* 0x000fd0000bf25310 */
[----:B------:R-:W-:-:S04]  /*04b0*/  UISETP.NE.AND UP0, UPT, UR5, URZ, UPT ;  /* 0x000000ff0500728c */ /* 0x000fc8000bf05270 */
[----:B------:R-:W-:-:S04]  /*04c0*/  @!UP1 USEL UR4, URZ, 0xffffffff, UP0 ;  /* 0xffffffffff049887 */ /* 0x000fc80008000000 */
[----:B------:R-:W-:-:S04]  /*04d0*/  ULOP3.LUT UR4, UR4, 0x1, URZ, 0xc0, !UPT ;  /* 0x0000000104047892 */ /* 0x000fc8000f8ec0ff */
[----:B------:R-:W-:-:S11]  /*04e0*/  UISETP.NE.U32.AND UP3, UPT, UR4, 0x1, UPT ;  /* 0x000000010400788c */ /* 0x000fd6000bf65070 */
.L_x_8:
[----:B------:R-:W3:Y:S01]  /*04f0*/  SHFL.IDX PT, R2, R146, RZ, 0x1f ;  /* 0x00001fff92027589 */ /* 0x000ee200000e0000 */
[----:B------:R-:W-:-:S04]  /*0500*/  UISETP.NE.AND UP0, UPT, UR17, 0x2, UPT ;  /* 0x000000021100788c */ /* 0x000fc8000bf05270 */
[----:B------:R-:W-:Y:S01]  /*0510*/  USEL UR37, URZ, 0x1, UP0 ;  /* 0x00000001ff257887 */ /* 0x000fe20008000000 */
[----:B---3--:R-:W-:-:S13]  /*0520*/  ISETP.NE.AND P0, PT, R2, RZ, PT ;  /* 0x000000ff0200720c */ /* 0x008fda0003f05270 */
[----:B------:R-:W-:Y:S05]  /*0530*/  @P0 BRA `(.L_x_9) ;  /* 0x0000000000600947 */ /* 0x000fea0003800000 */
[----:B------:R-:W3:Y:S01]  /*0540*/  S2UR UR4, SR_CgaCtaId ;  /* 0x00000000000479c3 */ /* 0x000ee20000008800 */
[----:B------:R-:W-:Y:S01]  /*0550*/  UMOV UR5, 0x400 ;  /* 0x0000040000057882 */ /* 0x000fe20000000000 */
[----:B------:R-:W-:Y:S01]  /*0560*/  UMOV UR8, 0x1 ;  /* 0x0000000100087882 */ /* 0x000fe20000000000 */
[----:B------:R-:W-:Y:S01]  /*0570*/  UMOV UR6, 0x2 ;  /* 0x0000000200067882 */ /* 0x000fe20000000000 */
[----:B------:R-:W-:-:S04]  /*0580*/  UIADD3 UR8, UPT, UPT, -UR8, 0x100000, URZ ;  /* 0x0010000008087890 */ /* 0x000fc8000fffe1ff */
[----:B------:R-:W-:Y:S02]  /*0590*/  USHF.L.U32 UR9, UR8, 0xb, URZ ;  /* 0x0000000b08097899 */ /* 0x000fe400080006ff */
[----:B------:R-:W-:Y:S02]  /*05a0*/  USHF.L.U32 UR8, UR8, 0x1, URZ ;  /* 0x0000000108087899 */ /* 0x000fe400080006ff */
[----:B------:R-:W-:-:S04]  /*05b0*/  UIADD3 UR6, UPT, UPT, -UR6, 0x100000, URZ ;  /* 0x0010000006067890 */ /* 0x000fc8000fffe1ff */
[----:B------:R-:W-:Y:S02]  /*05c0*/  USHF.L.U32 UR7, UR6, 0xb, URZ ;  /* 0x0000000b06077899 */ /* 0x000fe400080006ff */
[----:B------:R-:W-:Y:S01]  /*05d0*/  USHF.L.U32 UR6, UR6, 0x1, URZ ;  /* 0x0000000106067899 */ /* 0x000fe200080006ff */
[----:B------:R-:W-:Y:S01]  /*05e0*/  ELECT P0, URZ, PT ;  /* 0x0000000000ff782f */ /* 0x000fe20003800000 */
[----:B---3--:R-:W-:Y:S01]  /*05f0*/  ULEA UR4, UR4, UR5, 0x18 ;  /* 0x0000000504047291 */ /* 0x008fe2000f8ec0ff */
[----:B------:R-:W3:Y:S11]  /*0600*/  FENCE.VIEW.ASYNC.S ;  /* 0x00000000000073c6 */ /* 0x000ef60000000000 */
[----:B---3--:R3:W4:Y:S01]  /*0610*/  SYNCS.EXCH.64 URZ, [UR4], UR8 ;  /* 0x0000000804ff75b2 */ /* 0x0087220008000100 */
[----:B------:R3:W1:Y:S01]  /*0620*/  SYNCS.EXCH.64 URZ, [UR4+0x28], UR6 ;  /* 0x0000280604ff75b2 */ /* 0x0006620008000100 */
        /* <DEDUP_REMOVED lines=8> */
[----:B------:R-:W-:Y:S01]  /*06b0*/  NOP ;  /* 0x0000000000007918 */ /* 0x000fe20000000000 */
.L_x_9:
[----:B------:R-:W2:Y:S01]  /*06c0*/  SHFL.IDX PT, R2, R146, RZ, 0x1f ;  /* 0x00001fff92027589 */ /* 0x000ea200000e0000 */
[----:B------:R-:W-:Y:S01]  /*06d0*/  NOP ;  /* 0x0000000000007918 */ /* 0x000fe20000000000 */
[----:B--2---:R-:W-:-:S13]  /*06e0*/  ISETP.NE.AND P0, PT, R2, 0x1, PT ;  /* 0x000000010200780c */ /* 0x004fda0003f05270 */
[----:B------:R-:W-:Y:S05]  /*06f0*/  @P0 BRA `(.L_x_10) ;  /* 0x0000000000480947 */ /* 0x000fea0003800000 */
[----:B---3--:R-:W2:Y:S01]  /*0700*/  S2UR UR4, SR_CgaCtaId ;  /* 0x00000000000479c3 */ /* 0x008ea20000008800 */
        /* <DEDUP_REMOVED lines=10> */
[----:B--2---:R-:W-:Y:S01]  /*07b0*/  ULEA UR4, UR4, UR5, 0x18 ;  /* 0x0000000504047291 */ /* 0x004fe2000f8ec0ff */
[----:B------:R-:W2:Y:S11]  /*07c0*/  FENCE.VIEW.ASYNC.S ;  /* 0x00000000000073c6 */ /* 0x000eb60000000000 */
[----:B--2---:R2:W3:Y:S01]  /*07d0*/  SYNCS.EXCH.64 URZ, [UR4+0x50], UR8 ;  /* 0x0000500804ff75b2 */ /* 0x0044e20008000100 */
[----:B------:R2:W1:Y:S01]  /*07e0*/  SYNCS.EXCH.64 URZ, [UR4+0x60], UR6 ;  /* 0x0000600604ff75b2 */ /* 0x0004620008000100 */
[----:B------:R2:W1:Y:S01]  /*07f0*/  SYNCS.EXCH.64 URZ, [UR4+0x58], UR8 ;  /* 0x0000580804ff75b2 */ /* 0x0004620008000100 */
[----:B------:R2:W1:Y:S01]  /*0800*/  SYNCS.EXCH.64 URZ, [UR4+0x68], UR6 ;  /* 0x0000680604ff75b2 */ /* 0x0004620008000100 */
[----:B------:R-:W-:Y:S01]  /*0810*/  NOP ;  /* 0x0000000000007918 */ /* 0x000fe20000000000 */
.L_x_10:
[----:B------:R-:W4:Y:S01]  /*0820*/  SHFL.IDX PT, R2, R146, RZ, 0x1f ;  /* 0x00001fff92027589 */ /* 0x000f2200000e0000 */
[----:B------:R-:W-:Y:S01]  /*0830*/  NOP ;  /* 0x0000000000007918 */ /* 0x000fe20000000000 */
[----:B----4-:R-:W-:-:S13]  /*0840*/  ISETP.NE.AND P0, PT, R2, 0x3, PT ;  /* 0x000000030200780c */ /* 0x010fda0003f05270 */
[----:B------:R-:W-:Y:S05]  /*0850*/  @P0 BRA `(.L_x_11) ;  /* 0x0000000000300947 */ /* 0x000fea0003800000 */
[----:B--23--:R-:W2:Y:S01]  /*0860*/  S2UR UR6, SR_CgaCtaId ;  /* 0x00000000000679c3 */ /* 0x00cea20000008800 */
[----:B------:R-:W-:Y:S01]  /*0870*/  UMOV UR4, 0x400 ;  /* 0x0000040000047882 */ /* 0x000fe20000000000 */
[----:B------:R-:W-:Y:S01]  /*0880*/  UMOV UR5, 0x20 ;  /* 0x0000002000057882 */ /* 0x000fe20000000000 */
[----:B------:R-:W-:Y:S01]  /*0890*/  ELECT P0, URZ, PT ;  /* 0x0000000000ff782f */ /* 0x000fe20003800000 */
[----:B--2---:R-:W-:Y:S02]  /*08a0*/  ULEA UR6, UR6, UR4, 0x18 ;  /* 0x0000000406067291 */ /* 0x004fe4000f8ec0ff */
[----:B------:R-:W-:-:S04]  /*08b0*/  UIADD3 UR4, UPT, UPT, -UR5, 0x100000, URZ ;  /* 0x0010000005047890 */ /* 0x000fc8000fffe1ff */
[----:B------:R-:W-:Y:S02]  /*08c0*/  USHF.L.U32 UR5, UR4, 0xb, URZ ;  /* 0x0000000b04057899 */ /* 0x000fe400080006ff */
[----:B------:R-:W-:Y:S01]  /*08d0*/  USHF.L.U32 UR4, UR4, 0x1, URZ ;  /* 0x0000000104047899 */ /* 0x000fe200080006ff */
[----:B------:R-:W2:Y:S11]  /*08e0*/  FENCE.VIEW.ASYNC.S ;  /* 0x00000000000073c6 */ /* 0x000eb60000000000 */
[----:B--2---:R4:W2:Y:S01]  /*08f0*/  SYNCS.EXCH.64 URZ, [UR6+0x70], UR4 ;  /* 0x0000700406ff75b2 */ /* 0x0048a20008000100 */
[----:B------:R4:W3:Y:S02]  /*0900*/  SYNCS.EXCH.64 URZ, [UR6+0x78], UR4 ;  /* 0x0000780406ff75b2 */ /* 0x0008e40008000100 */
[----:B----4-:R-:W-:Y:S01]  /*0910*/  NOP ;  /* 0x0000000000007918 */ /* 0x010fe20000000000 */
.L_x_11:
[----:B------:R-:W4:Y:S01]  /*0920*/  SHFL.IDX PT, R2, R146, RZ, 0x1f ;  /* 0x00001fff92027589 */ /* 0x000f2200000e0000 */
[----:B------:R-:W-:Y:S01]  /*0930*/  NOP ;  /* 0x0000000000007918 */ /* 0x000fe20000000000 */
[----:B----4-:R-:W-:-:S13]  /*0940*/  ISETP.NE.AND P0, PT, R2, 0x4, PT ;  /* 0x000000040200780c */ /* 0x010fda0003f05270 */
[----:B------:R-:W-:Y:S05]  /*0950*/  @P0 BRA `(.L_x_12) ;  /* 0x00000000004c0947 */ /* 0x000fea0003800000 */
[----:B--23--:R-:W2:Y:S01]  /*0960*/  S2UR UR6, SR_CgaCtaId ;  /* 0x00000000000679c3 */ /* 0x00cea20000008800 */
[----:B------:R-:W-:Y:S01]  /*0970*/  UMOV UR4, 0x1e0 ;  /* 0x000001e000047882 */ /* 0x000fe20000000000 */
[----:B------:R-:W-:Y:S01]  /*0980*/  UMOV UR5, 0x400 ;  /* 0x0000040000057882 */ /* 0x000fe20000000000 */
[----:B------:R-:W-:Y:S01]  /*0990*/  USEL UR4, UR4, 0x1a0, UP3 ;  /* 0x000001a004047887 */ /* 0x000fe20009800000 */
[----:B------:R-:W-:Y:S01]  /*09a0*/  UMOV UR8, 0x1 ;  /* 0x0000000100087882 */ /* 0x000fe20000000000 */
[----:B------:R-:W-:Y:S01]  /*09b0*/  ELECT P0, URZ, PT ;  /* 0x0000000000ff782f */ /* 0x000fe20003800000 */
[----:B------:R-:W-:-:S04]  /*09c0*/  UIADD3 UR8, UPT, UPT, -UR8, 0x100000, URZ ;  /* 0x0010000008087890 */ /* 0x000fc8000fffe1ff */
[----:B------:R-:W-:Y:S02]  /*09d0*/  USHF.L.U32 UR9, UR8, 0xb, URZ ;  /* 0x0000000b08097899 */ /* 0x000fe400080006ff */
[----:B------:R-:W-:Y:S02]  /*09e0*/  USHF.L.U32 UR8, UR8, 0x1, URZ ;  /* 0x0000000108087899 */ /* 0x000fe400080006ff */
[----:B--2---:R-:W-:Y:S02]  /*09f0*/  ULEA UR6, UR6, UR5, 0x18 ;  /* 0x0000000506067291 */ /* 0x004fe4000f8ec0ff */
[----:B------:R-:W-:-:S04]  /*0a00*/  UIADD3 UR4, UPT, UPT, -UR4, 0x100000, URZ ;  /* 0x0010000004047890 */ /* 0x000fc8000fffe1ff */
[----:B------:R-:W-:Y:S02]  /*0a10*/  USHF.L.U32 UR5, UR4, 0xb, URZ ;  /* 0x0000000b04057899 */ /* 0x000fe400080006ff */
[----:B------:R-:W-:Y:S01]  /*0a20*/  USHF.L.U32 UR4, UR4, 0x1, URZ ;  /* 0x0000000104047899 */ /* 0x000fe200080006ff */
[----:B------:R-:W2:Y:S03]  /*0a30*/  FENCE.VIEW.ASYNC.S ;  /* 0x00000000000073c6 */ /* 0x000ea60000000000 */
[----:B--2---:R4:W2:Y:S08]  /*0a40*/  SYNCS.EXCH.64 URZ, [UR6+0x80], UR8 ;  /* 0x0000800806ff75b2 */ /* 0x0048b00008000100 */
[----:B------:R4:W3:Y:S01]  /*0a50*/  SYNCS.EXCH.64 URZ, [UR6+0x90], UR4 ;  /* 0x0000900406ff75b2 */ /* 0x0008e20008000100 */
[----:B------:R4:W1:Y:S01]  /*0a60*/  SYNCS.EXCH.64 URZ, [UR6+0x88], UR8 ;  /* 0x0000880806ff75b2 */ /* 0x0008620008000100 */
[----:B------:R4:W1:Y:S02]  /*0a70*/  SYNCS.EXCH.64 URZ, [UR6+0x98], UR4 ;  /* 0x0000980406ff75b2 */ /* 0x0008640008000100 */
[----:B----4-:R-:W-:Y:S01]  /*0a80*/  NOP ;  /* 0x0000000000007918 */ /* 0x010fe20000000000 */
.L_x_12:
[----:B------:R-:W4:Y:S01]  /*0a90*/  SHFL.IDX PT, R2, R146, RZ, 0x1f ;  /* 0x00001fff92027589 */ /* 0x000f2200000e0000 */
[----:B------:R-:W-:Y:S01]  /*0aa0*/  NOP ;  /* 0x0000000000007918 */ /* 0x000fe20000000000 */
[----:B----4-:R-:W-:-:S13]  /*0ab0*/  ISETP.NE.AND P0, PT, R2, 0x5, PT ;  /* 0x000000050200780c */ /* 0x010fda0003f05270 */
[----:B------:R-:W-:Y:S05]  /*0ac0*/  @P0 BRA `(.L_x_13) ;  /* 0x0000000000580947 */ /* 0x000fea0003800000 */
[----:B--23--:R-:W2:Y:S01]  /*0ad0*/  S2UR UR4, SR_CgaCtaId ;  /* 0x00000000000479c3 */ /* 0x00cea20000008800 */
        /* <DEDUP_REMOVED lines=12> */
[----:B--2---:R4:W2:Y:S01]  /*0ba0*/  SYNCS.EXCH.64 URZ, [UR4+0xa0], UR8 ;  /* 0x0000a00804ff75b2 */ /* 0x0048a20008000100 */
[----:B------:R4:W3:Y:S01]  /*0bb0*/  SYNCS.EXCH.64 URZ, [UR4+0xc0], UR6 ;  /* 0x0000c00604ff75b2 */ /* 0x0008e20008000100 */
[----:B------:R4:W1:Y:S01]  /*0bc0*/  SYNCS.EXCH.64 URZ, [UR4+0xa8], UR8 ;  /* 0x0000a80804ff75b2 */ /* 0x0008620008000100 */
[----:B------:R4:W1:Y:S01]  /*0bd0*/  SYNCS.EXCH.64 URZ, [UR4+0xc8], UR6 ;  /* 0x0000c80604ff75b2 */ /* 0x0008620008000100 */
[----:B------:R4:W1:Y:S01]  /*0be0*/  SYNCS.EXCH.64 URZ, [UR4+0xb0], UR8 ;  /* 0x0000b00804ff75b2 */ /* 0x0008620008000100 */
[----:B------:R4:W1:Y:S01]  /*0bf0*/  SYNCS.EXCH.64 URZ, [UR4+0xd0], UR6 ;  /* 0x0000d00604ff75b2 */ /* 0x0008620008000100 */
[----:B------:R4:W1:Y:S01]  /*0c00*/  SYNCS.EXCH.64 URZ, [UR4+0xb8], UR8 ;  /* 0x0000b80804ff75b2 */ /* 0x0008620008000100 */
[----:B------:R4:W1:Y:S02]  /*0c10*/  SYNCS.EXCH.64 URZ, [UR4+0xd8], UR6 ;  /* 0x0000d80604ff75b2 */ /* 0x0008640008000100 */
[----:B----4-:R-:W-:Y:S01]  /*0c20*/  NOP ;  /* 0x0000000000007918 */ /* 0x010fe20000000000 */
.L_x_13:
[----:B------:R-:W4:Y:S01]  /*0c30*/  SHFL.IDX PT, R2, R146, RZ, 0x1f ;  /* 0x00001fff92027589 */ /* 0x000f2200000e0000 */
[----:B------:R-:W1:Y:S01]  /*0c40*/  S2UR UR45, SR_CgaCtaId ;  /* 0x00000000002d79c3 */ /* 0x000e620000008800 */
[----:B------:R-:W-:Y:S01]  /*0c50*/  NOP ;  /* 0x0000000000007918 */ /* 0x000fe20000000000 */
[----:B----4-:R-:W-:-:S13]  /*0c60*/  ISETP.NE.AND P0, PT, R2, 0x3, PT ;  /* 0x000000030200780c */ /* 0x010fda0003f05270 */
[----:B-1----:R-:W-:Y:S05]  /*0c70*/  @P0 BRA `(.L_x_14) ;  /* 0x0000000000340947 */ /* 0x002fea0003800000 */
[----:B--23--:R-:W-:Y:S01]  /*0c80*/  UMOV UR4, 0x400 ;  /* 0x0000040000047882 */ /* 0x00cfe20000000000 */
[----:B------:R-:W-:Y:S01]  /*0c90*/  UMOV UR6, 0x20 ;  /* 0x0000002000067882 */ /* 0x000fe20000000000 */
[----:B------:R-:W-:Y:S02]  /*0ca0*/  ULEA UR4, UR45, UR4, 0x18 ;  /* 0x000000042d047291 */ /* 0x000fe4000f8ec0ff */
[----:B------:R-:W-:-:S04]  /*0cb0*/  UIADD3 UR6, UPT, UPT, -UR6, 0x100000, URZ ;  /* 0x0010000006067890 */ /* 0x000fc8000fffe1ff */
[----:B------:R-:W-:Y:S02]  /*0cc0*/  USHF.L.U32 UR7, UR6, 0xb, URZ ;  /* 0x0000000b06077899 */ /* 0x000fe400080006ff */
[----:B------:R-:W-:Y:S01]  /*0cd0*/  USHF.L.U32 UR6, UR6, 0x1, URZ ;  /* 0x0000000106067899 */ /* 0x000fe200080006ff */
[----:B------:R-:W-:Y:S01]  /*0ce0*/  ELECT P0, URZ, PT ;  /* 0x0000000000ff782f */ /* 0x000fe20003800000 */
[----:B------:R-:W1:Y:S10]  /*0cf0*/  FENCE.VIEW.ASYNC.S ;  /* 0x00000000000073c6 */ /* 0x000e740000000000 */
[----:B-1----:R1:W4:Y:S01]  /*0d00*/  SYNCS.EXCH.64 URZ, [UR4+0xe0], UR6 ;  /* 0x0000e00604ff75b2 */ /* 0x0023220008000100 */
[----:B------:R1:W2:Y:S01]  /*0d10*/  SYNCS.EXCH.64 URZ, [UR4+0xf0], UR6 ;  /* 0x0000f00604ff75b2 */ /* 0x0002a20008000100 */
[----:B------:R1:W3:Y:S01]  /*0d20*/  SYNCS.EXCH.64 URZ, [UR4+0xe8], UR6 ;  /* 0x0000e80604ff75b2 */ /* 0x0002e20008000100 */
[----:B------:R1:W1:Y:S01]  /*0d30*/  SYNCS.EXCH.64 URZ, [UR4+0xf8], UR6 ;  /* 0x0000f80604ff75b2 */ /* 0x0002620008000100 */
[----:B------:R-:W-:Y:S01]  /*0d40*/  NOP ;  /* 0x0000000000007918 */ /* 0x000fe20000000000 */
.L_x_14:
[----:B-123--:R-:W1:Y:S01]  /*0d50*/  LDCU UR4, c[0x0][0x36c] ;  /* 0x00006d80ff0477ac */ /* 0x00ee620008000800 */
[----:B------:R-:W-:Y:S01]  /*0d60*/  ISETP.NE.OR P3, PT, R0, 0x2, !P3 ;  /* 0x000000020000780c */ /* 0x000fe20005f65670 */
[----:B------:R-:W-:Y:S01]  /*0d70*/  NOP ;  /* 0x0000000000007918 */ /* 0x000fe20000000000 */
[----:B------:R-:W-:Y:S01]  /*0d80*/  LOP3.LUT R0, R158, 0x1f, RZ, 0xc0, !PT ;  /* 0x0000001f9e007812 */ /* 0x000fe200078ec0ff */
[----:B------:R-:W-:Y:S02]  /*0d90*/  UISETP.NE.AND UP4, UPT, UR17, URZ, UPT ;  /* 0x000000ff1100728c */ /* 0x000fe4000bf85270 */
[----:B-1----:R-:W-:-:S09]  /*0da0*/  UISETP.EQ.U32.AND UP5, UPT, UR4, 0x1, UPT ;  /* 0x000000010400788c */ /* 0x002fd2000bfa2070 */
[----:B------:R-:W-:Y:S05]  /*0db0*/  BRA.U !UP5, `(.L_x_15) ;  /* 0x000000010d087547 */ /* 0x000fea000b800000 */
[----:B----4-:R-:W-:Y:S01]  /*0dc0*/  UCGABAR_ARV ;  /* 0x00000000000079c7 */ /* 0x010fe20008000000 */
[----:B------:R-:W-:Y:S05]  /*0dd0*/  BRA `(.L_x_16) ;  /* 0x0000000000047947 */ /* 0x000fea0003800000 */
.L_x_15:
[----:B----4-:R-:W-:Y:S01]  /*0de0*/  NOP ;  /* 0x0000000000007918 */ /* 0x010fe20000000000 */
.L_x_16:
[----:B------:R-:W1:Y:S01]  /*0df0*/  S2UR UR7, SR_CTAID.X ;  /* 0x00000000000779c3 */ /* 0x000e620000002500 */
[----:B------:R-:W-:-:S05]  /*0e00*/  CS2R.32 R147, SR_CgaSize ;  /* 0x0000000000937805 */ /* 0x000fca0000008a00 */
[----:B------:R-:W-:-:S05]  /*0e10*/  IMAD R147, R147, -0xa0, RZ ;  /* 0xffffff6093937824 */ /* 0x000fca00078e02ff */
[----:B------:R-:W-:-:S14]  /*0e20*/  R2UR UR5, R147 ;  /* 0x00000000930572ca */ /* 0x000fdc00000e0000 */
[----:B------:R-:W2:Y:S01]  /*0e30*/  LDCU UR5, c[0x0][UR5+0x2b0] ;  /* 0x00005600050577ac */ /* 0x000ea20008000800 */
[----:B------:R-:W-:-:S05]  /*0e40*/  CS2R.32 R147, SR_CgaSize ;  /* 0x0000000000937805 */ /* 0x000fca0000008a00 */
[----:B------:R-:W-:-:S05]  /*0e50*/  IMAD R147, R147, -0xa0, RZ ;  /* 0xffffff6093937824 */ /* 0x000fca00078e02ff */
[----:B------:R-:W-:-:S14]  /*0e60*/  R2UR UR4, R147 ;  /* 0x00000000930472ca */ /* 0x000fdc00000e0000 */
[----:B------:R-:W3:Y:S01]  /*0e70*/  LDCU UR4, c[0x0][UR4+0x2b4] ;  /* 0x00005680040477ac */ /* 0x000ee20008000800 */
[----:B------:R-:W4:Y:S01]  /*0e80*/  S2UR UR8, SR_CTAID.Y ;  /* 0x00000000000879c3 */ /* 0x000f220000002600 */
[----:B------:R-:W-:-:S05]  /*0e90*/  CS2R.32 R147, SR_CgaSize ;  /* 0x0000000000937805 */ /* 0x000fca0000008a00 */
[----:B------:R-:W-:-:S05]  /*0ea0*/  IMAD R147, R147, -0xa0, RZ ;  /* 0xffffff6093937824 */ /* 0x000fca00078e02ff */
[----:B------:R-:W-:-:S14]  /*0eb0*/  R2UR UR9, R147 ;  /* 0x00000000930972ca */ /* 0x000fdc00000e0000 */
[----:B------:R-:W3:Y:S01]  /*0ec0*/  LDCU UR9, c[0x0][UR9+0x2a0] ;  /* 0x00005400090977ac */ /* 0x000ee20008000800 */
[----:B------:R-:W3:Y:S01]  /*0ed0*/  LDCU UR21, c[0x0][0xb24] ;  /* 0x00016480ff1577ac */ /* 0x000ee20008000800 */
[----:B------:R-:W1:Y:S01]  /*0ee0*/  S2UR UR36, SR_CTAID.Z ;  /* 0x00000000002479c3 */ /* 0x000e620000002700 */
[----:B------:R-:W-:-:S05]  /*0ef0*/  CS2R.32 R147, SR_CgaSize ;  /* 0x0000000000937805 */ /* 0x000fca0000008a00 */
[----:B------:R-:W-:-:S05]  /*0f00*/  IMAD R147, R147, -0xa0, RZ ;  /* 0xffffff6093937824 */ /* 0x000fca00078e02ff */
[----:B------:R-:W-:-:S14]  /*0f10*/  R2UR UR63, R147 ;  /* 0x00000000933f72ca */ /* 0x000fdc00000e0000 */
[----:B------:R-:W3:Y:S01]  /*0f20*/  LDCU UR63, c[0x0][UR63+0x2a4] ;  /* 0x000054803f3f77ac */ /* 0x000ee20008000800 */
[----:B------:R-:W3:Y:S01]  /*0f30*/  LDCU UR42, c[0x0][0xb24] ;  /* 0x00016480ff2a77ac */ /* 0x000ee20008000800 */
[----:B-1----:R-:W-:Y:S01]  /*0f40*/  I2FP.F32.U32 R3, UR7 ;  /* 0x0000000700037c45 */ /* 0x002fe20008201000 */
[----:B------:R-:W1:Y:S04]  /*0f50*/  LDCU UR28, c[0x0][0xb30] ;  /* 0x00016600ff1c77ac */ /* 0x000e680008000800 */
[----:B--2---:R-:W-:Y:S01]  /*0f60*/  FMUL R3, R3, UR5 ;  /* 0x0000000503037c20 */ /* 0x004fe20008400000 */
[----:B------:R-:W-:Y:S01]  /*0f70*/  USHF.L.U32 UR26, UR45, 0xb, URZ ;  /* 0x0000000b2d1a7899 */ /* 0x000fe200080006ff */
[----:B----4-:R-:W-:Y:S01]  /*0f80*/  I2FP.F32.U32 R2, UR8 ;  /* 0x0000000800027c45 */ /* 0x010fe20008201000 */
[----:B---3--:R-:W-:-:S03]  /*0f90*/  UISETP.GE.AND UP2, UPT, UR21, 0x1, UPT ;  /* 0x000000011500788c */ /* 0x008fc6000bf46270 */
[----:B------:R-:W2:Y:S01]  /*0fa0*/  F2I.U32.TRUNC.NTZ R3, R3 ;  /* 0x0000000300037305 */ /* 0x000ea2000020f000 */
[----:B------:R-:W-:Y:S01]  /*0fb0*/  UMOV UR16, UR7 ;  /* 0x0000000700107c82 */ /* 0x000fe20008000000 */
[----:B------:R-:W-:Y:S01]  /*0fc0*/  FMUL R2, R2, UR4 ;  /* 0x0000000402027c20 */ /* 0x000fe20008400000 */
[----:B------:R-:W-:-:S05]  /*0fd0*/  UMOV UR20, UR8 ;  /* 0x0000000800147c82 */ /* 0x000fca0008000000 */
[----:B------:R-:W3:Y:S01]  /*0fe0*/  F2I.U32.TRUNC.NTZ R2, R2 ;  /* 0x0000000200027305 */ /* 0x000ee2000020f000 */
[----:B--2---:R-:W-:Y:S02]  /*0ff0*/  R2UR UR4, R3 ;  /* 0x00000000030472ca */ /* 0x004fe400000e0000 */
[----:B---3--:R-:W-:Y:S02]  /*1000*/  R2UR UR6, R2 ;  /* 0x00000000020672ca */ /* 0x008fe400000e0000 */
[----:B------:R-:W-:-:S09]  /*1010*/  PRMT R2, RZ, 0x7610, R2 ;  /* 0x00007610ff027816 */ /* 0x000fd20000000002 */
[----:B------:R-:W-:-:S04]  /*1020*/  UIADD3 UR5, UPT, UPT, -UR4, URZ, URZ ;  /* 0x000000ff04057290 */ /* 0x000fc8000fffe1ff */
[----:B------:R-:W-:Y:S02]  /*1030*/  UIMAD UR5, UR9, UR5, UR7 ;  /* 0x00000005090572a4 */ /* 0x000fe4000f8e0207 */
[----:B------:R-:W-:-:S04]  /*1040*/  UIADD3 UR4, UPT, UPT, -UR6, URZ, URZ ;  /* 0x000000ff06047290 */ /* 0x000fc8000fffe1ff */
[----:B------:R-:W-:Y:S01]  /*1050*/  IMAD.U32 R147, RZ, RZ, UR5 ;  /* 0x00000005ff937e24 */ /* 0x000fe2000f8e00ff */
[----:B------:R-:W-:Y:S01]  /*1060*/  UIMAD UR63, UR63, UR4, UR8 ;  /* 0x000000043f3f72a4 */ /* 0x000fe2000f8e0208 */
[----:B-1----:R-:W-:Y:S11]  /*1070*/  BRA.U UP4, `(.L_x_17) ;  /* 0x0000000104287547 */ /* 0x002ff6000b800000 */
[----:B------:R-:W-:Y:S01]  /*1080*/  R2UR UR4, R147 ;  /* 0x00000000930472ca */ /* 0x000fe200000e0000 */
[----:B------:R-:W-:Y:S02]  /*1090*/  UISETP.NE.AND UP0, UPT, UR63, URZ, UPT ;  /* 0x000000ff3f00728c */ /* 0x000fe4000bf05270 */
[----:B------:R-:W-:-:S10]  /*10a0*/  UISETP.NE.AND UP1, UPT, UR63, 0x1, UPT ;  /* 0x000000013f00788c */ /* 0x000fd4000bf25270 */
[----:B------:R-:W-:-:S04]  /*10b0*/  UISETP.EQ.OR UP0, UPT, UR4, URZ, !UP0 ;  /* 0x000000ff0400728c */ /* 0x000fc8000c702670 */
[----:B------:R-:W-:Y:S02]  /*10c0*/  USEL UR5, URZ, 0x1, !UP0 ;  /* 0x00000001ff057887 */ /* 0x000fe4000c000000 */
[----:B------:R-:W-:Y:S02]  /*10d0*/  UISETP.NE.AND UP0, UPT, UR4, URZ, UPT ;  /* 0x000000ff0400728c */ /* 0x000fe4000bf05270 */
[----:B------:R-:W-:-:S04]  /*10e0*/  USEL UR4, URZ, 0x2, UP1 ;  /* 0x00000002ff047887 */ /* 0x000fc80008800000 */
[----:B------:R-:W-:-:S04]  /*10f0*/  USEL UR4, UR4, 0x2, UP0 ;  /* 0x0000000204047887 */ /* 0x000fc80008000000 */
[----:B------:R-:W-:-:S06]  /*1100*/  UIADD3 UR4, UPT, UPT, UR5, UR4, URZ ;  /* 0x0000000405047290 */ /* 0x000fcc000fffe0ff */
[----:B------:R-:W-:Y:S02]  /*1110*/  MOV R2, UR4 ;  /* 0x0000000400027c02 */ /* 0x000fe40008000f00 */
.L_x_17:
[----:B------:R-:W-:Y:S05]  /*1120*/  BRA.U !UP2, `(.L_x_18) ;  /* 0x000000010ad47547 */ /* 0x000fea000b800000 */
[----:B------:R-:W1:Y:S01]  /*1130*/  LDCU.128 UR12, c[0x0][0xb10] ;  /* 0x00016200ff0c77ac */ /* 0x000e620008000c00 */
[----:B------:R-:W2:Y:S01]  /*1140*/  LDCU UR6, c[0x0][0x370] ;  /* 0x00006e00ff0677ac */ /* 0x000ea20008000800 */
[----:B------:R-:W3:Y:S01]  /*1150*/  LDCU UR5, c[0x0][0x374] ;  /* 0x00006e80ff0577ac */ /* 0x000ee20008000800 */
[----:B------:R-:W4:Y:S01]  /*1160*/  LDCU UR27, c[0x0][0xb0c] ;  /* 0x00016180ff1b77ac */ /* 0x000f220008000800 */
[----:B------:R-:W4:Y:S01]  /*1170*/  LDCU UR4, c[0x0][0xb20] ;  /* 0x00016400ff0477ac */ /* 0x000f220008000800 */
[----:B------:R-:W4:Y:S01]  /*1180*/  LDCU.64 UR8, c[0x0][0xb28] ;  /* 0x00016500ff0877ac */ /* 0x000f220008000a00 */
[----:B-1----:R-:W-:Y:S02]  /*1190*/  UISETP.NE.AND UP0, UPT, UR14, 0x1, UPT ;  /* 0x000000010e00788c */ /* 0x002fe4000bf05270 */
[----:B---3--:R-:W-:Y:S02]  /*11a0*/  UIMAD.WIDE.U32 UR10, UR5, UR15, URZ ;  /* 0x0000000f050a72a5 */ /* 0x008fe4000f8e00ff */
[----:B--2---:R-:W-:-:S02]  /*11b0*/  UIMAD.WIDE.U32 UR22, UR6, UR12, URZ ;  /* 0x0000000c061672a5 */ /* 0x004fc4000f8e00ff */
[----:B----4-:R-:W-:Y:S02]  /*11c0*/  UISETP.NE.AND UP1, UPT, UR27, 0x1, UPT ;  /* 0x000000011b00788c */ /* 0x010fe4000bf25270 */
[----:B------:R-:W-:Y:S01]  /*11d0*/  UISETP.NE.AND UP2, UPT, UR21, 0x1, UPT ;  /* 0x000000011500788c */ /* 0x000fe2000bf45270 */
[----:B------:R-:W-:Y:S02]  /*11e0*/  UMOV UR10, UR11 ;  /* 0x0000000b000a7c82 */ /* 0x000fe40008000000 */
[----:B------:R-:W-:Y:S01]  /*11f0*/  UMOV UR22, UR23 ;  /* 0x0000001700167c82 */ /* 0x000fe20008000000 */
[----:B------:R-:W-:Y:S02]  /*1200*/  @UP0 USHF.R.U32.HI UR5, URZ, UR4, UR10 ;  /* 0x00000004ff050299 */ /* 0x000fe4000801160a */
[----:B------:R-:W-:Y:S02]  /*1210*/  UIMAD.WIDE.U32 UR24, UR20, UR15, URZ ;  /* 0x0000000f141872a5 */ /* 0x000fe4000f8e00ff */
[----:B------:R-:W-:-:S02]  /*1220*/  UIMAD.WIDE.U32 UR10, UR5, UR8, URZ ;  /* 0x00000008050a72a5 */ /* 0x000fc4000f8e00ff */
[----:B------:R-:W-:Y:S02]  /*1230*/  @UP1 USHF.R.U32.HI UR6, URZ, UR13, UR22 ;  /* 0x0000000dff061299 */ /* 0x000fe40008011616 */
[----:B------:R-:W-:Y:S02]  /*1240*/  UIMAD.WIDE.U32 UR18, UR16, UR12, URZ ;  /* 0x0000000c101272a5 */ /* 0x000fe4000f8e00ff */
[----:B------:R-:W-:Y:S01]  /*1250*/  UIMAD.WIDE.U32 UR22, UR6, UR8, URZ ;  /* 0x00000008061672a5 */ /* 0x000fe2000f8e00ff */
[----:B------:R-:W-:Y:S01]  /*1260*/  UMOV UR24, UR25 ;  /* 0x0000001900187c82 */ /* 0x000fe20008000000 */
[----:B------:R-:W-:Y:S01]  /*1270*/  UMOV UR10, UR11 ;  /* 0x0000000b000a7c82 */ /* 0x000fe20008000000 */
[----:B------:R-:W-:Y:S02]  /*1280*/  USHF.R.U32.HI UR24, URZ, UR4, UR24 ;  /* 0x00000004ff187299 */ /* 0x000fe40008011618 */
[----:B------:R-:W-:Y:S02]  /*1290*/  @UP2 USHF.R.U32.HI UR5, URZ, UR9, UR10 ;  /* 0x00000009ff052299 */ /* 0x000fe4000801160a */
[----:B------:R-:W-:Y:S01]  /*12a0*/  UMOV UR7, UR23 ;  /* 0x0000001700077c82 */ /* 0x000fe20008000000 */
[----:B------:R-:W-:Y:S01]  /*12b0*/  UMOV UR18, UR19 ;  /* 0x0000001300127c82 */ /* 0x000fe20008000000 */
[----:B------:R-:W-:-:S02]  /*12c0*/  @UP2 USHF.R.U32.HI UR6, URZ, UR9, UR7 ;  /* 0x00000009ff062299 */ /* 0x000fc40008011607 */
[----:B------:R-:W-:Y:S02]  /*12d0*/  USHF.R.U32.HI UR13, URZ, UR13, UR18 ;  /* 0x0000000dff0d7299 */ /* 0x000fe40008011612 */
[----:B------:R-:W-:Y:S02]  /*12e0*/  USEL UR4, UR20, UR24, !UP0 ;  /* 0x0000001814047287 */ /* 0x000fe4000c000000 */
[----:B------:R-:W-:Y:S02]  /*12f0*/  UIMAD UR7, UR5, UR21, URZ ;  /* 0x00000015050772a4 */ /* 0x000fe4000f8e02ff */
[----:B------:R-:W-:Y:S02]  /*1300*/  USEL UR5, UR16, UR13, !UP1 ;  /* 0x0000000d10057287 */ /* 0x000fe4000c800000 */
[----:B------:R-:W-:Y:S02]  /*1310*/  UIMAD UR12, UR6, UR21, URZ ;  /* 0x00000015060c72a4 */ /* 0x000fe4000f8e02ff */
[----:B------:R-:W-:-:S02]  /*1320*/  UISETP.GE.AND UP0, UPT, UR4, UR7, UPT ;  /* 0x000000070400728c */ /* 0x000fc4000bf06270 */
[----:B------:R-:W-:Y:S02]  /*1330*/  UIMAD.WIDE.U32 UR10, UR4, UR8, URZ ;  /* 0x00000008040a72a5 */ /* 0x000fe4000f8e00ff */
[----:B------:R-:W-:Y:S02]  /*1340*/  UISETP.GE.OR UP0, UPT, UR5, UR12, UP0 ;  /* 0x0000000c0500728c */ /* 0x000fe40008706670 */
[----:B------:R-:W-:Y:S02]  /*1350*/  UIMAD.WIDE.U32 UR12, UR5, UR8, URZ ;  /* 0x00000008050c72a5 */ /* 0x000fe4000f8e00ff */
[----:B------:R-:W-:Y:S01]  /*1360*/  UIADD3 UR10, UPT, UPT, -UR4, URZ, URZ ;  /* 0x000000ff040a7290 */ /* 0x000fe2000fffe1ff */
[----:B------:R-:W-:Y:S01]  /*1370*/  UMOV UR8, UR11 ;  /* 0x0000000b00087c82 */ /* 0x000fe20008000000 */
[----:B------:R-:W-:Y:S02]  /*1380*/  UIADD3 UR11, UPT, UPT, -UR5, URZ, URZ ;  /* 0x000000ff050b7290 */ /* 0x000fe4000fffe1ff */
[----:B------:R-:W-:-:S03]  /*1390*/  USHF.R.U32.HI UR8, URZ, UR9, UR8 ;  /* 0x00000009ff087299 */ /* 0x000fc60008011608 */
[----:B------:R-:W-:Y:S01]  /*13a0*/  @!UP0 UMOV UR7, UR13 ;  /* 0x0000000d00078c82 */ /* 0x000fe20008000000 */
[----:B------:R-:W-:Y:S02]  /*13b0*/  UIMAD UR20, UR14, UR10, UR20 ;  /* 0x0000000a0e1472a4 */ /* 0x000fe4000f8e0214 */
[----:B------:R-:W-:Y:S02]  /*13c0*/  USEL UR8, UR4, UR8, !UP2 ;  /* 0x0000000804087287 */ /* 0x000fe4000d000000 */
[----:B------:R-:W-:Y:S02]  /*13d0*/  @!UP0 USHF.R.U32.HI UR7, URZ, UR9, UR7 ;  /* 0x00000009ff078299 */ /* 0x000fe40008011607 */
[----:B------:R-:W-:Y:S02]  /*13e0*/  UIADD3 UR9, UPT, UPT, -UR8, URZ, URZ ;  /* 0x000000ff08097290 */ /* 0x000fe4000fffe1ff */
[----:B------:R-:W-:Y:S02]  /*13f0*/  @!UP0 USEL UR7, UR5, UR7, !UP2 ;  /* 0x0000000705078287 */ /* 0x000fe4000d000000 */
[----:B------:R-:W-:-:S02]  /*1400*/  UIMAD UR9, UR21, UR9, UR4 ;  /* 0x00000009150972a4 */ /* 0x000fc4000f8e0204 */
[----:B------:R-:W-:Y:S02]  /*1410*/  @!UP0 UIADD3 UR8, UPT, UPT, UR8, -UR7, URZ ;  /* 0x8000000708088290 */ /* 0x000fe4000fffe0ff */
[----:B------:R-:W-:Y:S02]  /*1420*/  @!UP0 UIMAD UR6, UR9, UR6, UR7 ;  /* 0x00000006090682a4 */ /* 0x000fe4000f8e0207 */
[----:B------:R-:W-:Y:S02]  /*1430*/  @!UP0 UIMAD UR4, UR8, UR21, UR5 ;  /* 0x00000015080482a4 */ /* 0x000fe4000f8e0205 */
[----:B------:R-:W-:Y:S02]  /*1440*/  UIMAD UR16, UR27, UR11, UR16 ;  /* 0x0000000b1b1072a4 */ /* 0x000fe4000f8e0210 */
[----:B------:R-:W-:Y:S01]  /*1450*/  UIMAD UR20, UR4, UR14, UR20 ;  /* 0x0000000e041472a4 */ /* 0x000fe2000f8e0214 */
[----:B------:R-:W-:Y:S02]  /*1460*/  @!UP0 UMOV UR5, UR6 ;  /* 0x0000000600058c82 */ /* 0x000fe40008000000 */
[----:B------:R-:W-:-:S12]  /*1470*/  UIMAD UR16, UR5, UR27, UR16 ;  /* 0x0000001b051072a4 */ /* 0x000fd8000f8e0210 */
.L_x_18:
[----:B------:R-:W-:Y:S02]  /*1480*/  UISETP.NE.AND UP1, UPT, UR28, 0x1, UPT ;  /* 0x000000011c00788c */ /* 0x000fe4000bf25270 */
[----:B------:R-:W-:Y:S02]  /*1490*/  UISETP.NE.AND UP0, UPT, UR17, 0x2, UPT ;  /* 0x000000021100788c */ /* 0x000fe4000bf05270 */
[----:B------:R-:W-:-:S05]  /*14a0*/  ULOP3.LUT UR21, UR26, 0x800, URZ, 0xc0, !UPT ;  /* 0x000008001a157892 */ /* 0x000fca000f8ec0ff */
[----:B------:R-:W-:Y:S07]  /*14b0*/  BRA.U UP1, `(.L_x_19) ;  /* 0x0000000101447547 */ /* 0x000fee000b800000 */
[----:B------:R-:W1:Y:S01]  /*14c0*/  LDCU.128 UR8, c[0x0][0xb10] ;  /* 0x00016200ff0877ac */ /* 0x000e620008000c00 */
[----:B------:R-:W2:Y:S01]  /*14d0*/  LDCU UR12, c[0x0][0xb0c] ;  /* 0x00016180ff0c77ac */ /* 0x000ea20008000800 */
[----:B------:R-:W3:Y:S01]  /*14e0*/  LDCU UR13, c[0x0][0xb20] ;  /* 0x00016400ff0d77ac */ /* 0x000ee20008000800 */
[----:B-1----:R-:W-:Y:S02]  /*14f0*/  UIMAD.WIDE.U32 UR6, UR16, UR8, URZ ;  /* 0x00000008100672a5 */ /* 0x002fe4000f8e00ff */
[----:B------:R-:W-:Y:S02]  /*1500*/  UIMAD.WIDE.U32 UR4, UR20, UR11, URZ ;  /* 0x0000000b140472a5 */ /* 0x000fe4000f8e00ff */
[----:B--2---:R-:W-:Y:S02]  /*1510*/  UISETP.NE.AND UP2, UPT, UR12, 0x1, UPT ;  /* 0x000000010c00788c */ /* 0x004fe4000bf45270 */
[----:B------:R-:W-:Y:S01]  /*1520*/  UISETP.NE.AND UP1, UPT, UR10, 0x1, UPT ;  /* 0x000000010a00788c */ /* 0x000fe2000bf25270 */
[----:B------:R-:W-:-:S02]  /*1530*/  UMOV UR6, UR7 ;  /* 0x0000000700067c82 */ /* 0x000fc40008000000 */
[----:B------:R-:W-:Y:S01]  /*1540*/  UMOV UR4, UR5 ;  /* 0x0000000500047c82 */ /* 0x000fe20008000000 */
[----:B------:R-:W-:Y:S02]  /*1550*/  USHF.R.U32.HI UR6, URZ, UR9, UR6 ;  /* 0x00000009ff067299 */ /* 0x000fe40008011606 */
[----:B---3--:R-:W-:Y:S02]  /*1560*/  USHF.R.U32.HI UR4, URZ, UR13, UR4 ;  /* 0x0000000dff047299 */ /* 0x008fe40008011604 */
[----:B------:R-:W-:Y:S02]  /*1570*/  USEL UR5, UR16, UR6, !UP2 ;  /* 0x0000000610057287 */ /* 0x000fe4000d000000 */
[----:B------:R-:W-:-:S04]  /*1580*/  USEL UR4, UR20, UR4, !UP1 ;  /* 0x0000000414047287 */ /* 0x000fc8000c800000 */
[----:B------:R-:W-:Y:S02]  /*1590*/  UIADD3 UR6, UPT, UPT, UR5, -UR4, URZ ;  /* 0x8000000405067290 */ /* 0x000fe4000fffe0ff */
[----:B------:R-:W-:Y:S02]  /*15a0*/  UIADD3 UR4, UPT, UPT, -UR5, UR4, URZ ;  /* 0x0000000405047290 */ /* 0x000fe4000fffe1ff */
[----:B------:R-:W-:Y:S02]  /*15b0*/  UIMAD UR20, UR6, UR10, UR20 ;  /* 0x0000000a061472a4 */ /* 0x000fe4000f8e0214 */
[----:B------:R-:W-:-:S12]  /*15c0*/  UIMAD UR16, UR4, UR12, UR16 ;  /* 0x0000000c041072a4 */ /* 0x000fd8000f8e0210 */
.L_x_19:
[----:B------:R-:W-:Y:S05]  /*15d0*/  BRA.U !UP5, `(.L_x_20) ;  /* 0x000000010d0c7547 */ /* 0x000fea000b800000 */
[----:B------:R-:W-:Y:S01]  /*15e0*/  UCGABAR_WAIT ;  /* 0x0000000000007dc7 */ /* 0x000fe20008000000 */
[----:B------:R-:W-:Y:S01]  /*15f0*/  CCTL.IVALL ;  /* 0x00000000ff00798f */ /* 0x000fe20002000000 */
[----:B------:R-:W-:Y:S05]  /*1600*/  BRA `(.L_x_21) ;  /* 0x0000000000047947 */ /* 0x000fea0003800000 */
.L_x_20:
[----:B------:R-:W-:Y:S06]  /*1610*/  BAR.SYNC.DEFER_BLOCKING 0x0 ;  /* 0x0000000000007b1d */ /* 0x000fec0000010000 */
.L_x_21:
[----:B------:R-:W-:Y:S05]  /*1620*/  BRA.U UP0, `(.L_x_22) ;  /* 0x0000001100e47547 */ /* 0x000fea000b800000 */
[----:B------:R-:W1:Y:S01]  /*1630*/  LDCU UR6, c[0x0][0x38c] ;  /* 0x00007180ff0677ac */ /* 0x000e620008000800 */
[----:B------:R-:W-:Y:S01]  /*1640*/  PLOP3.LUT P1, PT, PT, PT, UP3, 0x80, 0x8 ;  /* 0x000000000008781c */ /* 0x000fe20003f2f038 */
[----:B------:R-:W-:Y:S01]  /*1650*/  IMAD.MOV.U32 R12, RZ, RZ, 0x1 ;  /* 0x00000001ff0c7424 */ /* 0x000fe200078e00ff */
[----:B------:R-:W-:Y:S01]  /*1660*/  ISETP.EQ.OR P2, PT, R0, RZ, P3 ;  /* 0x000000ff0000720c */ /* 0x000fe20001f42670 */
[----:B------:R-:W-:Y:S01]  /*1670*/  UISETP.NE.AND UP1, UPT, UR17, URZ, UPT ;  /* 0x000000ff1100728c */ /* 0x000fe2000bf25270 */
[----:B------:R-:W-:Y:S02]  /*1680*/  PLOP3.LUT P1, PT, P1, PT, PT, 0x8, 0x80 ;  /* 0x000000000080781c */ /* 0x000fe40000f2e170 */
[----:B------:R-:W-:Y:S01]  /*1690*/  CS2R R10, SRZ ;  /* 0x00000000000a7805 */ /* 0x000fe2000001ff00 */
[----:B------:R-:W-:Y:S01]  /*16a0*/  IMAD.MOV.U32 R9, RZ, RZ, RZ ;  /* 0x000000ffff097224 */ /* 0x000fe200078e00ff */
[----:B------:R-:W2:Y:S01]  /*16b0*/  LDCU UR39, c[0x0][0x370] ;  /* 0x00006e00ff2777ac */ /* 0x000ea20008000800 */
[----:B------:R-:W-:Y:S01]  /*16c0*/  IMAD.MOV.U32 R8, RZ, RZ, 0x1 ;  /* 0x00000001ff087424 */ /* 0x000fe200078e00ff */
[----:B------:R-:W3:Y:S01]  /*16d0*/  LDCU.64 UR28, c[0x0][0x348] ;  /* 0x00006900ff1c77ac */ /* 0x000ee20008000a00 */
[----:B------:R-:W-:-:S02]  /*16e0*/  USHF.R.U32.HI UR44, URZ, 0x5, UR21 ;  /* 0x00000005ff2c7899 */ /* 0x000fc40008011615 */
[----:B-1----:R-:W-:Y:S02]  /*16f0*/  UIADD3 UR5, UPT, UPT, UR6, 0x1f, URZ ;  /* 0x0000001f06057890 */ /* 0x002fe4000fffe0ff */
[----:B------:R-:W-:Y:S02]  /*1700*/  UIADD3 UR46, UPT, UPT, UR6, 0x3e, URZ ;  /* 0x0000003e062e7890 */ /* 0x000fe4000fffe0ff */
[----:B------:R-:W-:Y:S01]  /*1710*/  USHF.R.S32.HI UR4, URZ, 0x1f, UR5 ;  /* 0x0000001fff047899 */ /* 0x000fe20008011405 */
[----:B------:R-:W1:Y:S03]  /*1720*/  LDCU UR38, c[0x0][0x374] ;  /* 0x00006e80ff2677ac */ /* 0x000e660008000800 */
[----:B------:R-:W-:Y:S02]  /*1730*/  ULEA.HI UR4, UR4, UR5, URZ, 0x5 ;  /* 0x0000000504047291 */ /* 0x000fe4000f8f28ff */
[----:B------:R-:W-:-:S02]  /*1740*/  USEL UR25, UR37, 0x2, UP1 ;  /* 0x0000000225197887 */ /* 0x000fc40008800000 */
[----:B------:R-:W-:Y:S02]  /*1750*/  USHF.R.S32.HI UR41, URZ, 0x5, UR4 ;  /* 0x00000005ff297899 */ /* 0x000fe40008011404 */
[----:B------:R-:W-:Y:S02]  /*1760*/  UIADD3 UR4, UPT, UPT, UR6, -0x1, URZ ;  /* 0xffffffff06047890 */ /* 0x000fe4000fffe0ff */
[----:B------:R-:W-:Y:S02]  /*1770*/  UISETP.LT.U32.AND UP0, UPT, UR41, 0x5, UPT ;  /* 0x000000052900788c */ /* 0x000fe4000bf01070 */
[----:B------:R-:W-:Y:S02]  /*1780*/  UISETP.GE.U32.AND UP2, UPT, UR4, -0x3f, UPT ;  /* 0xffffffc10400788c */ /* 0x000fe4000bf46070 */
[----:B------:R-:W-:Y:S01]  /*1790*/  USEL UR40, UR41, 0x5, UP0 ;  /* 0x0000000529287887 */ /* 0x000fe20008000000 */
[----:B------:R-:W-:-:S03]  /*17a0*/  UMOV UR5, URZ ;  /* 0x000000ff00057c82 */ /* 0x000fc60008000000 */
[----:B------:R-:W-:Y:S02]  /*17b0*/  UIADD3 UR24, UPT, UPT, UR40, -0x1, URZ ;  /* 0xffffffff28187890 */ /* 0x000fe4000fffe0ff */
[----:B------:R-:W-:-:S03]  /*17c0*/  UIADD3 UR43, UPT, UPT, UR41, -UR40, URZ ;  /* 0x80000028292b7290 */ /* 0x000fc6000fffe0ff */
[----:B------:R-:W-:-:S04]  /*17d0*/  @UP2 UIADD3 UR24, UPT, UPT, UR40, URZ, URZ ;  /* 0x000000ff28182290 */ /* 0x000fc8000fffe0ff */
[----:B-123--:R-:W-:-:S12]  /*17e0*/  UIADD3 UR24, UPT, UPT, UR24, 0x1, URZ ;  /* 0x0000000118187890 */ /* 0x00efd8000fffe0ff */
.L_x_42:
[----:B------:R-:W-:Y:S01]  /*17f0*/  UISETP.NE.AND UP0, UPT, UR45, URZ, UPT ;  /* 0x000000ff2d00728c */ /* 0x000fe2000bf05270 */
[----:B-1----:R-:W1:Y:S08]  /*1800*/  S2UR UR45, SR_CgaCtaId ;  /* 0x00000000002d79c3 */ /* 0x002e700000008800 */
[----:B------:R-:W-:Y:S05]  /*1810*/  BRA.U UP0, `(.L_x_23) ;  /* 0x0000000100347547 */ /* 0x000fea000b800000 */
[----:B------:R-:W2:Y:S01]  /*1820*/  S2R R0, SR_CgaCtaId ;  /* 0x0000000000007919 */ /* 0x000ea20000008800 */
[----:B------:R-:W-:Y:S02]  /*1830*/  MOV R3, 0x400 ;  /* 0x0000040000037802 */ /* 0x000fe40000000f00 */
[----:B------:R-:W-:Y:S02]  /*1840*/  SHF.L.U32 R2, R8, 0x1f, RZ ;  /* 0x0000001f08027819 */ /* 0x000fe400000006ff */
[----:B--2---:R-:W-:-:S05]  /*1850*/  LEA R0, R0, R3, 0x18 ;  /* 0x0000000300007211 */ /* 0x004fca00078ec0ff */
[----:B------:R-:W-:-:S04]  /*1860*/  IMAD R3, R9, 0x8, R0 ;  /* 0x0000000809037824 */ /* 0x000fc800078e0200 */
[----:B------:R-:W2:Y:S02]  /*1870*/  SYNCS.PHASECHK.TRANS64.TRYWAIT P0, [R3+URZ+0xf0], R2 ;  /* 0x0000f002030075a7 */ /* 0x000ea400080011ff */
[----:B--2---:R-:W-:Y:S05]  /*1880*/  @!P0 BRA `(.L_x_24) ;  /* 0x0000007000148947 */ /* 0x004fea0003800000 */
.L_x_113:
[----:B------:R-:W-:Y:S01]  /*1890*/  VIADD R9, R9, 0x1 ;  /* 0x0000000109097836 */ /* 0x000fe20000000000 */
[----:B------:R2:W-:Y:S04]  /*18a0*/  SYNCS.ARRIVE.TRANS64.A1T0 RZ, [R3+URZ+0xe0], RZ ;  /* 0x0000e0ff03ff79a7 */ /* 0x0005e800081000ff */
[----:B------:R-:W-:-:S04]  /*18b0*/  ISETP.NE.AND P0, PT, R9, 0x2, PT ;  /* 0x000000020900780c */ /* 0x000fc80003f05270 */
[----:B------:R-:W-:Y:S02]  /*18c0*/  SEL R9, R9, RZ, P0 ;  /* 0x000000ff09097207 */ /* 0x000fe40000000000 */
[----:B--2---:R-:W-:-:S04]  /*18d0*/  SEL R3, RZ, 0x1, P0 ;  /* 0x00000001ff037807 */ /* 0x004fc80000000000 */
[----:B------:R-:W-:-:S07]  /*18e0*/  LOP3.LUT R8, R8, R3, RZ, 0x3c, !PT ;  /* 0x0000000308087212 */ /* 0x000fce00078e3cff */
.L_x_23:
[----:B------:R-:W-:Y:S01]  /*18f0*/  UMOV UR6, 0x400 ;  /* 0x0000040000067882 */ /* 0x000fe20000000000 */
[----:B------:R-:W-:Y:S01]  /*1900*/  SHF.L.U32 R0, R12, 0x1f, RZ ;  /* 0x0000001f0c007819 */ /* 0x000fe200000006ff */
[----:B-1----:R-:W-:Y:S02]  /*1910*/  ULEA UR6, UR45, UR6, 0x18 ;  /* 0x000000062d067291 */ /* 0x002fe4000f8ec0ff */
[----:B------:R-:W-:Y:S02]  /*1920*/  UISETP.GE.U32.AND UP0, UPT, UR46, 0x3f, UPT ;  /* 0x0000003f2e00788c */ /* 0x000fe4000bf06070 */
[----:B------:R-:W-:Y:S02]  /*1930*/  ULEA UR4, UR5, UR6, 0x3 ;  /* 0x0000000605047291 */ /* 0x000fe4000f8e18ff */
[----:B------:R-:W-:Y:S02]  /*1940*/  USHF.L.U32 UR11, UR20, 0x7, URZ ;  /* 0x00000007140b7899 */ /* 0x000fe400080006ff */
[----:B------:R-:W-:Y:S01]  /*1950*/  ULEA UR35, UR16, UR44, 0x7 ;  /* 0x0000002c10237291 */ /* 0x000fe2000f8e38ff */
[----:B------:R-:W-:-:S04]  /*1960*/  UMOV UR13, URZ ;  /* 0x000000ff000d7c82 */ /* 0x000fc80008000000 */
[----:B------:R1:W2:Y:S01]  /*1970*/  SYNCS.PHASECHK.TRANS64.TRYWAIT P0, [UR4+0x28], R0 ;  /* 0x00002800ff0075a7 */ /* 0x0002a20008001104 */
[----:B------:R-:W-:Y:S06]  /*1980*/  BRA.U !UP0, `(.L_x_25) ;  /* 0x0000000108bc7547 */ /* 0x000fec000b800000 */
[----:B------:R-:W-:Y:S01]  /*1990*/  UMOV UR7, URZ ;  /* 0x000000ff00077c82 */ /* 0x000fe20008000000 */
[----:B------:R-:W-:-:S05]  /*19a0*/  UMOV UR4, UR5 ;  /* 0x0000000500047c82 */ /* 0x000fca0008000000 */
.L_x_31:
[----:B------:R-:W-:Y:S01]  /*19b0*/  ULEA UR33, UR4, UR6, 0x3 ;  /* 0x0000000604217291 */ /* 0x000fe2000f8e18ff */
[----:B--2---:R-:W-:Y:S01]  /*19c0*/  @!P3 MOV R2, 0x2000 ;  /* 0x000020000002b802 */ /* 0x004fe20000000f00 */
[----:B--2-4-:R-:W-:Y:S10]  /*19d0*/  @P0 BRA `(.L_x_26) ;  /* 0x00000000000c0947 */ /* 0x014ff40003800000 */
[----:B------:R-:W-:-:S04]  /*19e0*/  SHF.L.U32 R3, R12, 0x1f, RZ ;  /* 0x0000001f0c037819 */ /* 0x000fc800000006ff */
[----:B------:R-:W2:Y:S02]  /*19f0*/  SYNCS.PHASECHK.TRANS64.TRYWAIT P0, [UR33+0x28], R3 ;  /* 0x00002803ff0075a7 */ /* 0x000ea40008001121 */
[----:B--2---:R-:W-:Y:S05]  /*1a00*/  @!P0 BRA `(.L_x_27) ;  /* 0x0000006c00c88947 */ /* 0x004fea0003800000 */
.L_x_26:
[----:B------:R2:W-:Y:S01]  /*1a10*/  @!P3 SYNCS.ARRIVE.TRANS64 RZ, [UR33], R2 ;  /* 0x00000002ffffb9a7 */ /* 0x0005e20008000021 */
[----:B------:R-:W-:-:S04]  /*1a20*/  ULOP3.LUT UR5, UR25, 0x2, URZ, 0xfc, !UPT ;  /* 0x0000000219057892 */ /* 0x000fc8000f8efcff */
[----:B------:R-:W-:-:S09]  /*1a30*/  UISETP.NE.AND UP0, UPT, UR5, 0x2, UPT ;  /* 0x000000020500788c */ /* 0x000fd2000bf05270 */
[----:B------:R-:W-:Y:S05]  /*1a40*/  BRA.U UP0, `(.L_x_28) ;  /* 0x0000000100047547 */ /* 0x000fea000b800000 */
[----:B------:R-:W-:Y:S05]  /*1a50*/  BPT.TRAP 0x1 ;  /* 0x000000040000795c */ /* 0x000fea0000300000 */
.L_x_28:
[----:B------:R-:W-:Y:S04]  /*1a60*/  BSSY.RECONVERGENT B0, `(.L_x_29) ;  /* 0x0000003000007945 */ /* 0x000fe80003800200 */
[----:B------:R-:W-:Y:S05]  /*1a70*/  @P2 BRA `(.L_x_30) ;  /* 0x0000000000042947 */ /* 0x000fea0003800000 */
[----:B------:R-:W-:Y:S05]  /*1a80*/  BPT.TRAP 0x1 ;  /* 0x000000040000795c */ /* 0x000fea0000300000 */
.L_x_30:
[----:B------:R-:W-:Y:S05]  /*1a90*/  BSYNC.RECONVERGENT B0 ;  /* 0x0000000000007941 */ /* 0x000fea0003800200 */
.L_x_29:
[----:B------:R-:W-:Y:S02]  /*1aa0*/  UIADD3 UR5, UPT, UPT, UR4, 0x1, URZ ;  /* 0x0000000104057890 */ /* 0x000fe4000fffe0ff */
[----:B------:R-:W-:Y:S02]  /*1ab0*/  UIADD3 UR16, UP1, UPT, UR28, 0x80, URZ ;  /* 0x000000801c107890 */ /* 0x000fe4000ff3e0ff */
[----:B------:R-:W-:Y:S02]  /*1ac0*/  UISETP.NE.AND UP0, UPT, UR5, 0x5, UPT ;  /* 0x000000050500788c */ /* 0x000fe4000bf05270 */
[----:B------:R-:W-:Y:S02]  /*1ad0*/  USHF.L.U32 UR34, UR7, 0x5, URZ ;  /* 0x0000000507227899 */ /* 0x000fe400080006ff */
[----:B------:R-:W-:Y:S02]  /*1ae0*/  USEL UR9, URZ, 0x1, UP0 ;  /* 0x00000001ff097887 */ /* 0x000fe40008000000 */
[----:B------:R-:W-:-:S02]  /*1af0*/  USEL UR5, UR5, URZ, UP0 ;  /* 0x000000ff05057287 */ /* 0x000fc40008000000 */
[----:B------:R-:W-:Y:S02]  /*1b00*/  UIADD3 UR14, UP0, UPT, UR28, 0x180, URZ ;  /* 0x000001801c0e7890 */ /* 0x000fe4000ff1e0ff */
[----:B------:R-:W-:Y:S01]  /*1b10*/  ULEA UR8, UR5, UR6, 0x3 ;  /* 0x0000000605087291 */ /* 0x000fe2000f8e18ff */
[----:B------:R-:W-:Y:S01]  /*1b20*/  LOP3.LUT R12, R12, UR9, RZ, 0x3c, !PT ;  /* 0x000000090c0c7c12 */ /* 0x000fe2000f8e3cff */
[----:B------:R-:W-:Y:S02]  /*1b30*/  UIADD3.X UR17, UPT, UPT, URZ, UR29, URZ, UP1, !UPT ;  /* 0x0000001dff117290 */ /* 0x000fe40008ffe4ff */
[----:B------:R-:W-:Y:S01]  /*1b40*/  UIADD3.X UR15, UPT, UPT, URZ, UR29, URZ, UP0, !UPT ;  /* 0x0000001dff0f7290 */ /* 0x000fe200087fe4ff */
[----:B-1----:R-:W-:Y:S01]  /*1b50*/  SHF.L.U32 R0, R12, 0x1f, RZ ;  /* 0x0000001f0c007819 */ /* 0x002fe200000006ff */
[----:B------:R-:W-:Y:S01]  /*1b60*/  UMOV UR18, 0x0 ;  /* 0x0000000000127882 */ /* 0x000fe20000000000 */
[----:B------:R-:W-:Y:S01]  /*1b70*/  UMOV UR19, 0x10000000 ;  /* 0x1000000000137882 */ /* 0x000fe20000000000 */
[----:B------:R-:W-:Y:S01]  /*1b80*/  UMOV UR12, UR36 ;  /* 0x00000024000c7c82 */ /* 0x000fe20008000000 */
[----:B------:R3:W4:Y:S01]  /*1b90*/  SYNCS.PHASECHK.TRANS64.TRYWAIT P0, [UR8+0x28], R0 ;  /* 0x00002800ff0075a7 */ /* 0x0007220008001108 */
[----:B------:R-:W-:Y:S01]  /*1ba0*/  USHF.L.U32 UR8, UR4, 0xc, URZ ;  /* 0x0000000c04087899 */ /* 0x000fe200080006ff */
[----:B------:R-:W-:-:S02]  /*1bb0*/  UMOV UR9, UR33 ;  /* 0x0000002100097c82 */ /* 0x000fc40008000000 */
[----:B------:R-:W-:Y:S01]  /*1bc0*/  UMOV UR4, 0x30000 ;  /* 0x0003000000047882 */ /* 0x000fe20000000000 */
[----:B------:R-:W-:Y:S02]  /*1bd0*/  ULOP3.LUT UR32, UR8, UR21, URZ, 0xfc, !UPT ;  /* 0x0000001508207292 */ /* 0x000fe4000f8efcff */
[----:B------:R-:W-:Y:S02]  /*1be0*/  UIADD3 UR8, UPT, UPT, UR6, 0xd400, UR8 ;  /* 0x0000d40006087890 */ /* 0x000fe4000fffe008 */
[----:B------:R-:W-:Y:S01]  /*1bf0*/  UIADD3 UR32, UPT, UPT, UR6, 0x8400, UR32 ;  /* 0x0000840006207890 */ /* 0x000fe2000fffe020 */
[----:B------:R-:W-:Y:S01]  /*1c00*/  UMOV UR10, UR34 ;  /* 0x00000022000a7c82 */ /* 0x000fe20008000000 */
[----:B------:R-:W-:Y:S01]  /*1c10*/  UIADD3 UR7, UPT, UPT, UR7, 0x1, URZ ;  /* 0x0000000107077890 */ /* 0x000fe2000fffe0ff */
[----:B------:R-:W-:-:S03]  /*1c20*/  UMOV UR13, UR24 ;  /* 0x00000018000d7c82 */ /* 0x000fc60008000000 */
[----:B------:R-:W-:-:S03]  /*1c30*/  UISETP.NE.AND UP0, UPT, UR7, UR24, UPT ;  /* 0x000000180700728c */ /* 0x000fc6000bf05270 */
[----:B------:R1:W-:Y:S01]  /*1c40*/  UTMALDG.3D.MULTICAST [UR32], [UR16], UR4, desc[UR18] ;  /* 0x00001220100073b4 */ /* 0x0003e20008011804 */
[----:B------:R3:W-:Y:S01]  /*1c50*/  UTMALDG.3D [UR8], [UR14], desc[UR18] ;  /* 0x000012080e0075b4 */ /* 0x0007e20008011000 */
[----:B-1----:R-:W-:-:S04]  /*1c60*/  UMOV UR4, UR5 ;  /* 0x0000000500047c82 */ /* 0x002fc80008000000 */
[----:B---3--:R-:W-:Y:S05]  /*1c70*/  BRA.U UP0, `(.L_x_31) ;  /* 0xfffffffd004c7547 */ /* 0x008fea000b83ffff */
.L_x_25:
[----:B------:R-:W-:Y:S01]  /*1c80*/  ULEA UR4, UR5, UR6, 0x3 ;  /* 0x0000000605047291 */ /* 0x000fe2000f8e18ff */
[----:B-1----:R-:W-:Y:S01]  /*1c90*/  SHF.L.U32 R0, R12, 0x1f, RZ ;  /* 0x0000001f0c007819 */ /* 0x002fe200000006ff */
[----:B------:R-:W-:Y:S01]  /*1ca0*/  @!P1 SYNCS.ARRIVE.TRANS64.A1T0 RZ, [UR6+0x78], RZ ;  /* 0x000078ffffff99a7 */ /* 0x000fe20008100006 */
[----:B------:R-:W-:-:S06]  /*1cb0*/  UISETP.GT.AND UP0, UPT, UR41, UR40, UPT ;  /* 0x000000282900728c */ /* 0x000fcc000bf04270 */
[----:B--2-4-:R1:W2:Y:S03]  /*1cc0*/  SYNCS.PHASECHK.TRANS64.TRYWAIT P0, [UR4+0x28], R0 ;  /* 0x00002800ff0075a7 */ /* 0x0142a60008001104 */
[----:B------:R-:W-:Y:S05]  /*1cd0*/  BRA.U !UP0, `(.L_x_32) ;  /* 0x0000000108c07547 */ /* 0x000fea000b800000 */
[----:B------:R-:W-:Y:S01]  /*1ce0*/  UIADD3 UR26, UPT, UPT, UR43, UR13, URZ ;  /* 0x0000000d2b1a7290 */ /* 0x000fe2000fffe0ff */
[----:B------:R-:W-:-:S11]  /*1cf0*/  UMOV UR4, UR5 ;  /* 0x0000000500047c82 */ /* 0x000fd60008000000 */
.L_x_38:
[----:B------:R-:W-:Y:S01]  /*1d00*/  ULEA UR17, UR4, UR6, 0x3 ;  /* 0x0000000604117291 */ /* 0x000fe2000f8e18ff */
[----:B--2---:R-:W-:Y:S01]  /*1d10*/  @!P3 MOV R2, 0x2000 ;  /* 0x000020000002b802 */ /* 0x004fe20000000f00 */
[----:B--2-4-:R-:W-:Y:S10]  /*1d20*/  @P0 BRA `(.L_x_33) ;  /* 0x00000000000c0947 */ /* 0x014ff40003800000 */
[----:B------:R-:W-:-:S04]  /*1d30*/  SHF.L.U32 R3, R12, 0x1f, RZ ;  /* 0x0000001f0c037819 */ /* 0x000fc800000006ff */
[----:B------:R-:W2:Y:S02]  /*1d40*/  SYNCS.PHASECHK.TRANS64.TRYWAIT P0, [UR17+0x28], R3 ;  /* 0x00002803ff0075a7 */ /* 0x000ea40008001111 */
[----:B--2---:R-:W-:Y:S05]  /*1d50*/  @!P0 BRA `(.L_x_34) ;  /* 0x0000006c000c8947 */ /* 0x004fea0003800000 */
.L_x_33:
[----:B------:R2:W-:Y:S01]  /*1d60*/  @!P3 SYNCS.ARRIVE.TRANS64 RZ, [UR17], R2 ;  /* 0x00000002ffffb9a7 */ /* 0x0005e20008000011 */
[----:B------:R-:W-:-:S04]  /*1d70*/  ULOP3.LUT UR5, UR25, 0x2, URZ, 0xfc, !UPT ;  /* 0x0000000219057892 */ /* 0x000fc8000f8efcff */
[----:B------:R-:W-:-:S09]  /*1d80*/  UISETP.NE.AND UP0, UPT, UR5, 0x2, UPT ;  /* 0x000000020500788c */ /* 0x000fd2000bf05270 */
[----:B------:R-:W-:Y:S05]  /*1d90*/  BRA.U UP0, `(.L_x_35) ;  /* 0x0000000100047547 */ /* 0x000fea000b800000 */
[----:B------:R-:W-:Y:S05]  /*1da0*/  BPT.TRAP 0x1 ;  /* 0x000000040000795c */ /* 0x000fea0000300000 */
.L_x_35:
[----:B------:R-:W-:Y:S04]  /*1db0*/  BSSY.RECONVERGENT B0, `(.L_x_36) ;  /* 0x0000003000007945 */ /* 0x000fe80003800200 */
[----:B------:R-:W-:Y:S05]  /*1dc0*/  @P2 BRA `(.L_x_37) ;  /* 0x0000000000042947 */ /* 0x000fea0003800000 */
[----:B------:R-:W-:Y:S05]  /*1dd0*/  BPT.TRAP 0x1 ;  /* 0x000000040000795c */ /* 0x000fea0000300000 */
.L_x_37:
[----:B------:R-:W-:Y:S05]  /*1de0*/  BSYNC.RECONVERGENT B0 ;  /* 0x0000000000007941 */ /* 0x000fea0003800200 */
.L_x_36:
[----:B------:R-:W-:Y:S02]  /*1df0*/  UIADD3 UR5, UPT, UPT, UR4, 0x1, URZ ;  /* 0x0000000104057890 */ /* 0x000fe4000fffe0ff */
[----:B------:R-:W-:Y:S02]  /*1e00*/  UIADD3 UR14, UP1, UPT, UR28, 0x80, URZ ;  /* 0x000000801c0e7890 */ /* 0x000fe4000ff3e0ff */
[----:B------:R-:W-:Y:S02]  /*1e10*/  UISETP.NE.AND UP0, UPT, UR5, 0x5, UPT ;  /* 0x000000050500788c */ /* 0x000fe4000bf05270 */
[----:B------:R-:W-:Y:S02]  /*1e20*/  USHF.L.U32 UR18, UR13, 0x5, URZ ;  /* 0x000000050d127899 */ /* 0x000fe400080006ff */
[----:B------:R-:W-:Y:S02]  /*1e30*/  USEL UR8, URZ, 0x1, UP0 ;  /* 0x00000001ff087887 */ /* 0x000fe40008000000 */
[----:B------:R-:W-:-:S02]  /*1e40*/  USEL UR5, UR5, URZ, UP0 ;  /* 0x000000ff05057287 */ /* 0x000fc40008000000 */
[----:B------:R-:W-:Y:S02]  /*1e50*/  UIADD3 UR22, UP0, UPT, UR28, 0x180, URZ ;  /* 0x000001801c167890 */ /* 0x000fe4000ff1e0ff */
[----:B------:R-:W-:Y:S01]  /*1e60*/  LOP3.LUT R12, R12, UR8, RZ, 0x3c, !PT ;  /* 0x000000080c0c7c12 */ /* 0x000fe2000f8e3cff */
[----:B------:R-:W-:Y:S02]  /*1e70*/  USHF.L.U32 UR8, UR4, 0xc, URZ ;  /* 0x0000000c04087899 */ /* 0x000fe400080006ff */
[----:B------:R-:W-:Y:S01]  /*1e80*/  ULEA UR7, UR5, UR6, 0x3 ;  /* 0x0000000605077291 */ /* 0x000fe2000f8e18ff */
[----:B-1----:R-:W-:Y:S01]  /*1e90*/  SHF.L.U32 R0, R12, 0x1f, RZ ;  /* 0x0000001f0c007819 */ /* 0x002fe200000006ff */
[----:B------:R-:W-:Y:S02]  /*1ea0*/  ULOP3.LUT UR16, UR8, UR21, URZ, 0xfc, !UPT ;  /* 0x0000001508107292 */ /* 0x000fe4000f8efcff */
[----:B------:R-:W-:Y:S02]  /*1eb0*/  UIADD3.X UR15, UPT, UPT, URZ, UR29, URZ, UP1, !UPT ;  /* 0x0000001dff0f7290 */ /* 0x000fe40008ffe4ff */
[----:B------:R-:W-:-:S02]  /*1ec0*/  UIADD3 UR16, UPT, UPT, UR6, 0x8400, UR16 ;  /* 0x0000840006107890 */ /* 0x000fc4000fffe010 */
[----:B------:R-:W-:Y:S01]  /*1ed0*/  UIADD3 UR8, UPT, UPT, UR6, 0xd400, UR8 ;  /* 0x0000d40006087890 */ /* 0x000fe2000fffe008 */
[----:B------:R3:W4:Y:S01]  /*1ee0*/  SYNCS.PHASECHK.TRANS64.TRYWAIT P0, [UR7+0x28], R0 ;  /* 0x00002800ff0075a7 */ /* 0x0007220008001107 */
[----:B------:R-:W-:Y:S01]  /*1ef0*/  UIADD3.X UR23, UPT, UPT, URZ, UR29, URZ, UP0, !UPT ;  /* 0x0000001dff177290 */ /* 0x000fe200087fe4ff */
[----:B------:R-:W-:Y:S01]  /*1f00*/  UMOV UR4, 0x30000 ;  /* 0x0003000000047882 */ /* 0x000fe20000000000 */
[----:B------:R-:W-:Y:S01]  /*1f10*/  UMOV UR30, 0x0 ;  /* 0x00000000001e7882 */ /* 0x000fe20000000000 */
[----:B------:R-:W-:Y:S01]  /*1f20*/  UMOV UR31, 0x10000000 ;  /* 0x10000000001f7882 */ /* 0x000fe20000000000 */
[----:B------:R-:W-:Y:S01]  /*1f30*/  UMOV UR19, UR35 ;  /* 0x0000002300137c82 */ /* 0x000fe20008000000 */
[----:B------:R-:W-:Y:S01]  /*1f40*/  UMOV UR20, UR36 ;  /* 0x0000002400147c82 */ /* 0x000fe20008000000 */
[----:B------:R-:W-:Y:S01]  /*1f50*/  UMOV UR12, UR36 ;  /* 0x00000024000c7c82 */ /* 0x000fe20008000000 */
[----:B------:R-:W-:Y:S01]  /*1f60*/  UMOV UR9, UR17 ;  /* 0x0000001100097c82 */ /* 0x000fe20008000000 */
[----:B------:R-:W-:Y:S01]  /*1f70*/  UMOV UR10, UR18 ;  /* 0x00000012000a7c82 */ /* 0x000fe20008000000 */
[----:B------:R1:W-:Y:S01]  /*1f80*/  UTMALDG.3D.MULTICAST [UR16], [UR14], UR4, desc[UR30] ;  /* 0x00001e100e0073b4 */ /* 0x0003e20008011804 */
[----:B------:R-:W-:-:S04]  /*1f90*/  UIADD3 UR13, UPT, UPT, UR13, 0x1, URZ ;  /* 0x000000010d0d7890 */ /* 0x000fc8000fffe0ff */
[----:B------:R-:W-:Y:S01]  /*1fa0*/  UISETP.NE.AND UP0, UPT, UR13, UR26, UPT ;  /* 0x0000001a0d00728c */ /* 0x000fe2000bf05270 */
[----:B------:R3:W-:Y:S01]  /*1fb0*/  UTMALDG.3D [UR8], [UR22], desc[UR30] ;  /* 0x00001e08160075b4 */ /* 0x0007e20008011000 */
[----:B-1----:R-:W-:-:S07]  /*1fc0*/  UMOV UR4, UR5 ;  /* 0x0000000500047c82 */ /* 0x002fce0008000000 */
[----:B---3--:R-:W-:Y:S05]  /*1fd0*/  BRA.U UP0, `(.L_x_38) ;  /* 0xfffffffd00487547 */ /* 0x008fea000b83ffff */
.L_x_32:
[C---:B------:R-:W-:Y:S01]  /*1fe0*/  LEA R3, R11.reuse, UR6, 0x3 ;  /* 0x000000060b037c11 */ /* 0x040fe2000f8e18ff */
[----:B------:R-:W-:Y:S01]  /*1ff0*/  NOP ;  /* 0x0000000000007918 */ /* 0x000fe20000000000 */
[----:B-1----:R-:W-:Y:S02]  /*2000*/  SHF.L.U32 R0, R10, 0x1f, RZ ;  /* 0x0000001f0a007819 */ /* 0x002fe400000006ff */
[----:B------:R-:W-:Y:S02]  /*2010*/  LEA R5, R11, UR6, 0x4 ;  /* 0x000000060b057c11 */ /* 0x000fe4000f8e20ff */
[----:B--2-4-:R-:W1:Y:S02]  /*2020*/  SYNCS.PHASECHK.TRANS64.TRYWAIT P0, [R3+URZ+0x80], R0 ;  /* 0x00008000030075a7 */ /* 0x014e6400080011ff */
[----:B-1----:R-:W-:Y:S05]  /*2030*/  @!P0 BRA `(.L_x_39) ;  /* 0x00000068006c8947 */ /* 0x002fea0003800000 */
.L_x_116:
[----:B------:R-:W2:Y:S01]  /*2040*/  LDS.128 R4, [R5+0x110] ;  /* 0x0001100005047984 */ /* 0x000ea20000000c00 */
[----:B------:R-:W-:Y:S01]  /*2050*/  UISETP.GE.AND UP0, UPT, UR42, 0x1, UPT ;  /* 0x000000012a00788c */ /* 0x000fe2000bf06270 */
[----:B------:R-:W-:Y:S01]  /*2060*/  @!PT LDS RZ, [RZ] ;  /* 0x00000000fffff984 */ /* 0x000fe20000000800 */
[----:B------:R-:W-:Y:S01]  /*2070*/  @!PT LDS RZ, [RZ] ;  /* 0x00000000fffff984 */ /* 0x000fe20000000800 */
[----:B------:R-:W-:Y:S01]  /*2080*/  @!PT LDS RZ, [RZ] ;  /* 0x00000000fffff984 */ /* 0x000fe20000000800 */
[----:B------:R-:W-:Y:S01]  /*2090*/  @!PT LDS RZ, [RZ] ;  /* 0x00000000fffff984 */ /* 0x000fe20000000800 */
[----:B------:R3:W-:Y:S06]  /*20a0*/  MEMBAR.ALL.CTA ;  /* 0x0000000000007992 */ /* 0x0007ec0000008000 */
[----:B---3--:R-:W3:Y:S01]  /*20b0*/  FENCE.VIEW.ASYNC.S ;  /* 0x00000000000073c6 */ /* 0x008ee20000000000 */
[----:B--2---:R-:W-:-:S13]  /*20c0*/  LOP3.LUT P0, RZ, R6, 0x1, RZ, 0xc0, !PT ;  /* 0x0000000106ff7812 */ /* 0x004fda000780c0ff */
[----:B---3--:R-:W-:Y:S01]  /*20d0*/  VOTEU.ANY UP1, P0 ;  /* 0x0000000000ff7886 */ /* 0x008fe20000020100 */
[----:B------:R-:W-:-:S13]  /*20e0*/  PLOP3.LUT P0, PT, PT, PT, UP1, 0x80, 0x8 ;  /* 0x000000000008781c */ /* 0x000fda0003f0f018 */
[----:B-1----:R-:W-:Y:S02]  /*20f0*/  @P0 LOP3.LUT R0, R5, 0xffff, RZ, 0xc0, !PT ;  /* 0x0000ffff05000812 */ /* 0x002fe400078ec0ff */
[----:B------:R-:W-:Y:S02]  /*2100*/  @P0 MOV R2, R4 ;  /* 0x0000000400020202 */ /* 0x000fe40000000f00 */
[----:B------:R-:W-:Y:S01]  /*2110*/  @P0 R2UR UR7, R0 ;  /* 0x00000000000702ca */ /* 0x000fe200000e0000 */
[----:B------:R-:W-:Y:S01]  /*2120*/  VIADD R0, R3, 0x90 ;  /* 0x0000009003007836 */ /* 0x000fe20000000000 */
[----:B------:R-:W-:Y:S02]  /*2130*/  @P0 SHF.R.U32.HI R4, RZ, 0x10, R5 ;  /* 0x00000010ff040819 */ /* 0x000fe40000011605 */
[----:B------:R-:W-:Y:S02]  /*2140*/  @P0 R2UR UR8, R2 ;  /* 0x00000000020802ca */ /* 0x000fe400000e0000 */
[----:B------:R-:W-:-:S02]  /*2150*/  PRMT R0, RZ, 0x654, R0 ;  /* 0x00000654ff007816 */ /* 0x000fc40000000000 */
[----:B------:R-:W-:Y:S02]  /*2160*/  @P0 R2UR UR4, R4 ;  /* 0x00000000040402ca */ /* 0x000fe400000e0000 */
[----:B------:R1:W-:Y:S03]  /*2170*/  SYNCS.ARRIVE.TRANS64.RED.A1T0 RZ, [R0+URZ], RZ ;  /* 0x000000ff00ff79a7 */ /* 0x0003e600081004ff */
[----:B------:R-:W-:-:S04]  /*2180*/  @UP1 UMOV UR27, UR7 ;  /* 0x00000007001b1c82 */ /* 0x000fc80008000000 */
[----:B------:R-:W-:-:S04]  /*2190*/  @UP1 UMOV UR37, UR8 ;  /* 0x0000000800251c82 */ /* 0x000fc80008000000 */
[----:B------:R-:W-:Y:S01]  /*21a0*/  @UP1 UMOV UR36, UR4 ;  /* 0x0000000400241c82 */ /* 0x000fe20008000000 */
[----:B------:R-:W-:Y:S05]  /*21b0*/  BRA.U !UP0, `(.L_x_40) ;  /* 0x0000000108d47547 */ /* 0x000fea000b800000 */
[----:B------:R-:W2:Y:S01]  /*21c0*/  LDCU.128 UR12, c[0x0][0xb10] ;  /* 0x00016200ff0c77ac */ /* 0x000ea20008000c00 */
[----:B------:R-:W3:Y:S01]  /*21d0*/  LDCU UR26, c[0x0][0xb20] ;  /* 0x00016400ff1a77ac */ /* 0x000ee20008000800 */
[----:B------:R-:W4:Y:S01]  /*21e0*/  LDCU UR20, c[0x0][0xb0c] ;  /* 0x00016180ff1477ac */ /* 0x000f220008000800 */
[----:B------:R-:W1:Y:S01]  /*21f0*/  LDCU.64 UR10, c[0x0][0xb28] ;  /* 0x00016500ff0a77ac */ /* 0x000e620008000a00 */
[----:B------:R-:W-:Y:S02]  /*2200*/  UISETP.NE.AND UP3, UPT, UR42, 0x1, UPT ;  /* 0x000000012a00788c */ /* 0x000fe4000bf65270 */
[----:B--2---:R-:W-:Y:S02]  /*2210*/  UIMAD.WIDE.U32 UR16, UR38, UR15, URZ ;  /* 0x0000000f261072a5 */ /* 0x004fe4000f8e00ff */
[----:B------:R-:W-:Y:S02]  /*2220*/  UIMAD.WIDE.U32 UR8, UR39, UR12, URZ ;  /* 0x0000000c270872a5 */ /* 0x000fe4000f8e00ff */
[----:B------:R-:W-:-:S02]  /*2230*/  UISETP.NE.AND UP0, UPT, UR14, 0x1, UPT ;  /* 0x000000010e00788c */ /* 0x000fc4000bf05270 */
[----:B------:R-:W-:Y:S01]  /*2240*/  UIMAD.WIDE.U32 UR22, UR27, UR15, URZ ;  /* 0x0000000f1b1672a5 */ /* 0x000fe2000f8e00ff */
[----:B------:R-:W-:Y:S02]  /*2250*/  UMOV UR16, UR17 ;  /* 0x0000001100107c82 */ /* 0x000fe40008000000 */
[----:B------:R-:W-:Y:S01]  /*2260*/  UMOV UR8, UR9 ;  /* 0x0000000900087c82 */ /* 0x000fe20008000000 */
[----:B---3--:R-:W-:Y:S02]  /*2270*/  USHF.R.U32.HI UR16, URZ, UR26, UR16 ;  /* 0x0000001aff107299 */ /* 0x008fe40008011610 */
[----:B----4-:R-:W-:Y:S02]  /*2280*/  UISETP.NE.AND UP2, UPT, UR20, 0x1, UPT ;  /* 0x000000011400788c */ /* 0x010fe4000bf45270 */
[----:B------:R-:W-:Y:S02]  /*2290*/  USHF.R.U32.HI UR8, URZ, UR13, UR8 ;  /* 0x0000000dff087299 */ /* 0x000fe40008011608 */
[----:B------:R-:W-:-:S02]  /*22a0*/  USEL UR7, UR38, UR16, !UP0 ;  /* 0x0000001026077287 */ /* 0x000fc4000c000000 */
[----:B------:R-:W-:Y:S02]  /*22b0*/  USEL UR8, UR39, UR8, !UP2 ;  /* 0x0000000827087287 */ /* 0x000fe4000d000000 */
[----:B-1----:R-:W-:Y:S01]  /*22c0*/  UIMAD.WIDE.U32 UR16, UR7, UR10, URZ ;  /* 0x0000000a071072a5 */ /* 0x002fe2000f8e00ff */
[----:B------:R-:W-:Y:S01]  /*22d0*/  UMOV UR4, UR23 ;  /* 0x0000001700047c82 */ /* 0x000fe20008000000 */
[----:B------:R-:W-:Y:S02]  /*22e0*/  UIMAD.WIDE.U32 UR18, UR37, UR12, URZ ;  /* 0x0000000c251272a5 */ /* 0x000fe4000f8e00ff */
[----:B------:R-:W-:-:S03]  /*22f0*/  UIMAD.WIDE.U32 UR22, UR8, UR10, URZ ;  /* 0x0000000a081672a5 */ /* 0x000fc6000f8e00ff */
[----:B------:R-:W-:Y:S01]  /*2300*/  UMOV UR16, UR17 ;  /* 0x0000001100107c82 */ /* 0x000fe20008000000 */
[----:B------:R-:W-:Y:S02]  /*2310*/  USHF.R.U32.HI UR4, URZ, UR26, UR4 ;  /* 0x0000001aff047299 */ /* 0x000fe40008011604 */
[----:B------:R-:W-:Y:S01]  /*2320*/  @UP3 USHF.R.U32.HI UR7, URZ, UR11, UR16 ;  /* 0x0000000bff073299 */ /* 0x000fe20008011610 */
[----:B------:R-:W-:Y:S01]  /*2330*/  UMOV UR18, UR19 ;  /* 0x0000001300127c82 */ /* 0x000fe20008000000 */
[----:B------:R-:W-:Y:S01]  /*2340*/  UMOV UR22, UR23 ;  /* 0x0000001700167c82 */ /* 0x000fe20008000000 */
[----:B------:R-:W-:Y:S02]  /*2350*/  USHF.R.U32.HI UR13, URZ, UR13, UR18 ;  /* 0x0000000dff0d7299 */ /* 0x000fe40008011612 */
[----:B------:R-:W-:Y:S02]  /*2360*/  USEL UR4, UR27, UR4, !UP0 ;  /* 0x000000041b047287 */ /* 0x000fe4000c000000 */
[----:B------:R-:W-:-:S02]  /*2370*/  @UP3 USHF.R.U32.HI UR8, URZ, UR11, UR22 ;  /* 0x0000000bff083299 */ /* 0x000fc40008011616 */
[----:B------:R-:W-:Y:S02]  /*2380*/  UIMAD UR9, UR42, UR7, URZ ;  /* 0x000000072a0972a4 */ /* 0x000fe4000f8e02ff */
[----:B------:R-:W-:Y:S02]  /*2390*/  USEL UR7, UR37, UR13, !UP2 ;  /* 0x0000000d25077287 */ /* 0x000fe4000d000000 */
[----:B------:R-:W-:Y:S02]  /*23a0*/  UIMAD UR12, UR42, UR8, URZ ;  /* 0x000000082a0c72a4 */ /* 0x000fe4000f8e02ff */
[----:B------:R-:W-:Y:S02]  /*23b0*/  UISETP.GE.AND UP0, UPT, UR4, UR9, UPT ;  /* 0x000000090400728c */ /* 0x000fe4000bf06270 */
[----:B------:R-:W-:Y:S02]  /*23c0*/  UIMAD.WIDE.U32 UR16, UR4, UR10, URZ ;  /* 0x0000000a041072a5 */ /* 0x000fe4000f8e00ff */
[----:B------:R-:W-:-:S02]  /*23d0*/  UISETP.GE.OR UP0, UPT, UR7, UR12, UP0 ;  /* 0x0000000c0700728c */ /* 0x000fc40008706670 */
        /* <DEDUP_REMOVED lines=19> */
.L_x_40:
[----:B------:R-:W2:Y:S02]  /*2510*/  LDCU UR4, c[0x0][0xb30] ;  /* 0x00016600ff0477ac */ /* 0x000ea40008000800 */
[----:B--2---:R-:W-:-:S09]  /*2520*/  UISETP.NE.AND UP0, UPT, UR4, 0x1, UPT ;  /* 0x000000010400788c */ /* 0x004fd2000bf05270 */
[----:B------:R-:W-:Y:S05]  /*2530*/  BRA.U UP0, `(.L_x_41) ;  /* 0x0000000100447547 */ /* 0x000fea000b800000 */
[----:B------:R-:W2:Y:S01]  /*2540*/  LDCU.128 UR12, c[0x0][0xb10] ;  /* 0x00016200ff0c77ac */ /* 0x000ea20008000c00 */
[----:B------:R-:W3:Y:S01]  /*2550*/  LDCU UR16, c[0x0][0xb0c] ;  /* 0x00016180ff1077ac */ /* 0x000ee20008000800 */
[----:B------:R-:W4:Y:S01]  /*2560*/  LDCU UR17, c[0x0][0xb20] ;  /* 0x00016400ff1177ac */ /* 0x000f220008000800 */
[----:B--2---:R-:W-:Y:S02]  /*2570*/  UIMAD.WIDE.U32 UR10, UR37, UR12, URZ ;  /* 0x0000000c250a72a5 */ /* 0x004fe4000f8e00ff */
[----:B------:R-:W-:Y:S02]  /*2580*/  UIMAD.WIDE.U32 UR8, UR27, UR15, URZ ;  /* 0x0000000f1b0872a5 */ /* 0x000fe4000f8e00ff */
[----:B---3--:R-:W-:Y:S02]  /*2590*/  UISETP.NE.AND UP2, UPT, UR16, 0x1, UPT ;  /* 0x000000011000788c */ /* 0x008fe4000bf45270 */
[----:B------:R-:W-:Y:S01]  /*25a0*/  UISETP.NE.AND UP0, UPT, UR14, 0x1, UPT ;  /* 0x000000010e00788c */ /* 0x000fe2000bf05270 */
[----:B------:R-:W-:-:S02]  /*25b0*/  UMOV UR7, UR11 ;  /* 0x0000000b00077c82 */ /* 0x000fc40008000000 */
[----:B------:R-:W-:Y:S01]  /*25c0*/  UMOV UR4, UR9 ;  /* 0x0000000900047c82 */ /* 0x000fe20008000000 */
[----:B------:R-:W-:Y:S02]  /*25d0*/  USHF.R.U32.HI UR7, URZ, UR13, UR7 ;  /* 0x0000000dff077299 */ /* 0x000fe40008011607 */
[----:B----4-:R-:W-:Y:S02]  /*25e0*/  USHF.R.U32.HI UR4, URZ, UR17, UR4 ;  /* 0x00000011ff047299 */ /* 0x010fe40008011604 */
[----:B------:R-:W-:Y:S02]  /*25f0*/  USEL UR7, UR37, UR7, !UP2 ;  /* 0x0000000725077287 */ /* 0x000fe4000d000000 */
[----:B------:R-:W-:-:S04]  /*2600*/  USEL UR4, UR27, UR4, !UP0 ;  /* 0x000000041b047287 */ /* 0x000fc8000c000000 */
[----:B------:R-:W-:Y:S02]  /*2610*/  UIADD3 UR8, UPT, UPT, UR7, -UR4, URZ ;  /* 0x8000000407087290 */ /* 0x000fe4000fffe0ff */
[----:B------:R-:W-:Y:S02]  /*2620*/  UIADD3 UR4, UPT, UPT, -UR7, UR4, URZ ;  /* 0x0000000407047290 */ /* 0x000fe4000fffe1ff */
[----:B------:R-:W-:Y:S02]  /*2630*/  UIMAD UR27, UR8, UR14, UR27 ;  /* 0x0000000e081b72a4 */ /* 0x000fe4000f8e021b */
[----:B------:R-:W-:-:S12]  /*2640*/  UIMAD UR37, UR4, UR16, UR37 ;  /* 0x00000010042572a4 */ /* 0x000fd8000f8e0225 */
.L_x_41:
[----:B------:R-:W-:Y:S01]  /*2650*/  VIADD R11, R11, 0x1 ;  /* 0x000000010b0b7836 */ /* 0x000fe20000000000 */
[----:B------:R-:W-:Y:S01]  /*2660*/  R2UR UR4, R147 ;  /* 0x00000000930472ca */ /* 0x000fe200000e0000 */
[----:B------:R-:W-:Y:S01]  /*2670*/  UIADD3 UR20, UPT, UPT, UR27, UR63, URZ ;  /* 0x0000003f1b147290 */ /* 0x000fe2000fffe0ff */
[----:B------:R-:W-:Y:S02]  /*2680*/  PLOP3.LUT P1, PT, PT, PT, PT, 0x80, 0x8 ;  /* 0x000000000008781c */ /* 0x000fe40003f2f070 */
[----:B------:R-:W-:-:S04]  /*2690*/  ISETP.NE.AND P0, PT, R11, 0x2, PT ;  /* 0x000000020b00780c */ /* 0x000fc80003f05270 */
[----:B------:R-:W-:Y:S02]  /*26a0*/  SEL R3, RZ, 0x1, P0 ;  /* 0x00000001ff037807 */ /* 0x000fe40000000000 */
[----:B------:R-:W-:Y:S02]  /*26b0*/  SEL R11, R11, RZ, P0 ;  /* 0x000000ff0b0b7207 */ /* 0x000fe40000000000 */
[----:B------:R-:W-:Y:S01]  /*26c0*/  LOP3.LUT R10, R10, R3, RZ, 0x3c, !PT ;  /* 0x000000030a0a7212 */ /* 0x000fe200078e3cff */
[----:B------:R-:W-:Y:S01]  /*26d0*/  UIADD3 UR16, UPT, UPT, UR37, UR4, URZ ;  /* 0x0000000425107290 */ /* 0x000fe2000fffe0ff */
[----:B------:R-:W-:Y:S11]  /*26e0*/  BRA.U UP1, `(.L_x_42) ;  /* 0xfffffff101407547 */ /* 0x000ff6000b83ffff */
[----:B------:R-:W-:Y:S01]  /*26f0*/  UIADD3 UR7, UPT, UPT, UR6, 0x28, URZ ;  /* 0x0000002806077890 */ /* 0x000fe2000fffe0ff */
[----:B------:R-:W-:-:S03]  /*2700*/  SHF.L.U32 R3, R12, 0x1f, RZ ;  /* 0x0000001f0c037819 */ /* 0x000fc600000006ff */
[----:B------:R-:W-:-:S09]  /*2710*/  ULEA UR4, UR5, UR7, 0x3 ;  /* 0x0000000705047291 */ /* 0x000fd2000f8e18ff */
[----:B------:R-:W2:Y:S02]  /*2720*/  SYNCS.PHASECHK.TRANS64.TRYWAIT P0, [UR4], R3 ;  /* 0x00000003ff0075a7 */ /* 0x000ea40008001104 */
[----:B--2---:R-:W-:Y:S05]  /*2730*/  @!P0 BRA `(.L_x_43) ;  /* 0x0000006000c08947 */ /* 0x004fea0003800000 */
.L_x_118:
[----:B------:R-:W-:-:S04]  /*2740*/  UIADD3 UR4, UPT, UPT, UR5, 0x1, URZ ;  /* 0x0000000105047890 */ /* 0x000fc8000fffe0ff */
[----:B------:R-:W-:-:S04]  /*2750*/  UISETP.NE.AND UP0, UPT, UR4, 0x5, UPT ;  /* 0x000000050400788c */ /* 0x000fc8000bf05270 */
[----:B------:R-:W-:Y:S02]  /*2760*/  USEL UR6, URZ, 0x1, UP0 ;  /* 0x00000001ff067887 */ /* 0x000fe40008000000 */
[----:B------:R-:W-:-:S04]  /*2770*/  USEL UR4, UR4, URZ, UP0 ;  /* 0x000000ff04047287 */ /* 0x000fc80008000000 */
[----:B------:R-:W-:Y:S01]  /*2780*/  ULEA UR5, UR4, UR7, 0x3 ;  /* 0x0000000704057291 */ /* 0x000fe2000f8e18ff */
[----:B------:R-:W-:-:S04]  /*2790*/  LOP3.LUT R2, R12, UR6, RZ, 0x3c, !PT ;  /* 0x000000060c027c12 */ /* 0x000fc8000f8e3cff */
[----:B-1----:R-:W-:-:S04]  /*27a0*/  SHF.L.U32 R3, R2, 0x1f, RZ ;  /* 0x0000001f02037819 */ /* 0x002fc800000006ff */
[----:B------:R-:W1:Y:S02]  /*27b0*/  SYNCS.PHASECHK.TRANS64.TRYWAIT P0, [UR5], R3 ;  /* 0x00000003ff0075a7 */ /* 0x000e640008001105 */
[----:B-1----:R-:W-:Y:S05]  /*27c0*/  @!P0 BRA `(.L_x_44) ;  /* 0x0000006000b48947 */ /* 0x002fea0003800000 */
.L_x_120:
        /* <DEDUP_REMOVED lines=9> */
.L_x_122:
        /* <DEDUP_REMOVED lines=9> */
.L_x_124:
[----:B------:R-:W-:-:S04]  /*28f0*/  UIADD3 UR4, UPT, UPT, UR4, 0x1, URZ ;  /* 0x0000000104047890 */ /* 0x000fc8000fffe0ff */
[----:B------:R-:W-:-:S04]  /*2900*/  UISETP.NE.AND UP0, UPT, UR4, 0x5, UPT ;  /* 0x000000050400788c */ /* 0x000fc8000bf05270 */
[----:B------:R-:W-:Y:S02]  /*2910*/  USEL UR5, URZ, 0x1, UP0 ;  /* 0x00000001ff057887 */ /* 0x000fe40008000000 */
[----:B------:R-:W-:-:S04]  /*2920*/  USEL UR4, UR4, URZ, UP0 ;  /* 0x000000ff04047287 */ /* 0x000fc80008000000 */
[----:B------:R-:W-:Y:S01]  /*2930*/  ULEA UR4, UR4, UR7, 0x3 ;  /* 0x0000000704047291 */ /* 0x000fe2000f8e18ff */
[----:B-1----:R-:W-:-:S04]  /*2940*/  LOP3.LUT R3, R2, UR5, RZ, 0x3c, !PT ;  /* 0x0000000502037c12 */ /* 0x002fc8000f8e3cff */
[----:B------:R-:W-:Y:S01]  /*2950*/  SHF.L.U32 R3, R3, 0x1f, RZ ;  /* 0x0000001f03037819 */ /* 0x000fe200000006ff */
[----:B------:R-:W-:-:S07]  /*2960*/  IMAD.U32 R0, RZ, RZ, UR4 ;  /* 0x00000004ff007e24 */ /* 0x000fce000f8e00ff */
.L_x_47:
[----:B-1----:R1:W2:Y:S02]  /*2970*/  SYNCS.PHASECHK.TRANS64.TRYWAIT P0, [R0+URZ], R3 ;  /* 0x00000003000075a7 */ /* 0x0022a400080011ff */
[----:B--2---:R-:W-:Y:S05]  /*2980*/  @!P0 NANOSLEEP.SYNCS 0x989680 ;  /* 0x009896800000895d */ /* 0x004fea0003900000 */
[----:B------:R-:W2:Y:S02]  /*2990*/  @!P0 SYNCS.PHASECHK.TRANS64 P0, [R0+URZ], R3 ;  /* 0x00000003000085a7 */ /* 0x000ea400080010ff */
[----:B--2---:R-:W-:Y:S05]  /*29a0*/  @P0 EXIT ;  /* 0x000000000000094d */ /* 0x004fea0003800000 */
[----:B------:R-:W-:Y:S05]  /*29b0*/  BRA `(.L_x_47) ;  /* 0xfffffffc00ec7947 */ /* 0x000fea000383ffff */
.L_x_22:
[----:B------:R-:W-:-:S04]  /*29c0*/  UISETP.NE.AND UP0, UPT, UR45, URZ, UPT ;  /* 0x000000ff2d00728c */ /* 0x000fc8000bf05270 */
[----:B------:R-:W-:-:S09]  /*29d0*/  UISETP.NE.OR UP0, UPT, UR17, 0x1, UP0 ;  /* 0x000000011100788c */ /* 0x000fd20008705670 */
[----:B------:R-:W-:Y:S05]  /*29e0*/  BRA.U UP0, `(.L_x_48) ;  /* 0x0000000500487547 */ /* 0x000fea000b800000 */
[----:B------:R-:W-:Y:S01]  /*29f0*/  ISETP.GE.U32.AND P2, PT, R0, 0x2, PT ;  /* 0x000000020000780c */ /* 0x000fe20003f46070 */
[----:B------:R-:W-:Y:S01]  /*2a00*/  IMAD.MOV.U32 R12, RZ, RZ, 0x1 ;  /* 0x00000001ff0c7424 */ /* 0x000fe200078e00ff */
[----:B------:R-:W-:Y:S02]  /*2a10*/  CS2R R10, SRZ ;  /* 0x00000000000a7805 */ /* 0x000fe4000001ff00 */
[----:B------:R-:W-:Y:S01]  /*2a20*/  CS2R R8, SRZ ;  /* 0x0000000000087805 */ /* 0x000fe2000001ff00 */
[----:B------:R-:W-:Y:S01]  /*2a30*/  UMOV UR6, 0x400 ;  /* 0x0000040000067882 */ /* 0x000fe20000000000 */
[----:B------:R-:W-:Y:S01]  /*2a40*/  UMOV UR5, URZ ;  /* 0x000000ff00057c82 */ /* 0x000fe20008000000 */
[----:B------:R-:W-:-:S12]  /*2a50*/  ULEA UR6, UR45, UR6, 0x18 ;  /* 0x000000062d067291 */ /* 0x000fd8000f8ec0ff */
.L_x_52:
[----:B------:R-:W-:Y:S02]  /*2a60*/  LEA R2, R8, UR6, 0x3 ;  /* 0x0000000608027c11 */ /* 0x000fe4000f8e18ff */
[----:B------:R-:W-:-:S03]  /*2a70*/  SHF.L.U32 R5, R9, 0x1f, RZ ;  /* 0x0000001f09057819 */ /* 0x000fc600000006ff */
[----:B------:R-:W-:Y:S01]  /*2a80*/  VIADD R4, R2, 0xf0 ;  /* 0x000000f002047836 */ /* 0x000fe20000000000 */
[----:B------:R-:W1:Y:S02]  /*2a90*/  SYNCS.PHASECHK.TRANS64.TRYWAIT P0, [R2+URZ+0xe0], R5 ;  /* 0x0000e005020075a7 */ /* 0x000e6400080011ff */
[----:B-1----:R-:W-:Y:S05]  /*2aa0*/  @!P0 BRA `(.L_x_49) ;  /* 0x0000006000448947 */ /* 0x002fea0003800000 */
.L_x_125:
[----:B------:R-:W-:Y:S01]  /*2ab0*/  ULEA UR4, UR5, UR6, 0x3 ;  /* 0x0000000605047291 */ /* 0x000fe2000f8e18ff */
[----:B------:R-:W-:Y:S02]  /*2ac0*/  PRMT R4, RZ, 0x654, R4 ;  /* 0x00000654ff047816 */ /* 0x000fe40000000004 */
[----:B-1----:R-:W-:Y:S01]  /*2ad0*/  SHF.L.U32 R5, R12, 0x1f, RZ ;  /* 0x0000001f0c057819 */ /* 0x002fe200000006ff */
[----:B------:R-:W-:Y:S01]  /*2ae0*/  UIADD3 UR7, UPT, UPT, UR4, 0x80, URZ ;  /* 0x0000008004077890 */ /* 0x000fe2000fffe0ff */
[----:B------:R1:W-:Y:S05]  /*2af0*/  SYNCS.ARRIVE.TRANS64.RED.A1T0 RZ, [R4+URZ], RZ ;  /* 0x000000ff04ff79a7 */ /* 0x0003ea00081004ff */
[----:B------:R-:W-:Y:S01]  /*2b00*/  IMAD.U32 R7, RZ, RZ, UR7 ;  /* 0x00000007ff077e24 */ /* 0x000fe2000f8e00ff */
[----:B------:R-:W2:Y:S04]  /*2b10*/  SYNCS.PHASECHK.TRANS64.TRYWAIT P0, [UR4+0x90], R5 ;  /* 0x00009005ff0075a7 */ /* 0x000ea80008001104 */
[----:B------:R-:W-:Y:S01]  /*2b20*/  PRMT R6, R0, 0x654, R7 ;  /* 0x0000065400067816 */ /* 0x000fe20000000007 */
[----:B-1----:R-:W-:Y:S01]  /*2b30*/  @!P2 IMAD.MOV.U32 R4, RZ, RZ, 0x10 ;  /* 0x00000010ff04a424 */ /* 0x002fe200078e00ff */
[----:B--2---:R-:W-:Y:S06]  /*2b40*/  @!P0 BRA `(.L_x_50) ;  /* 0x0000006000308947 */ /* 0x004fec0003800000 */
.L_x_127:
[----:B------:R-:W-:Y:S01]  /*2b50*/  ULEA UR8, UR5, UR6, 0x4 ;  /* 0x0000000605087291 */ /* 0x000fe2000f8e20ff */
[----:B------:R-:W-:Y:S01]  /*2b60*/  SEL R3, R6, R3, !P2 ;  /* 0x0000000306037207 */ /* 0x000fe20005000000 */
[----:B------:R-:W-:Y:S01]  /*2b70*/  UIADD3 UR9, UPT, UPT, UR4, 0x80, URZ ;  /* 0x0000008004097890 */ /* 0x000fe2000fffe0ff */
[----:B-1----:R-:W-:Y:S01]  /*2b80*/  LEA R2, R11, UR6, 0x3 ;  /* 0x000000060b027c11 */ /* 0x002fe2000f8e18ff */
[----:B------:R-:W-:Y:S01]  /*2b90*/  UIADD3 UR8, UPT, UPT, UR8, 0x110, URZ ;  /* 0x0000011008087890 */ /* 0x000fe2000fffe0ff */
[----:B------:R-:W-:Y:S01]  /*2ba0*/  SHF.L.U32 R5, R10, 0x1f, RZ ;  /* 0x0000001f0a057819 */ /* 0x000fe200000006ff */
[----:B------:R1:W-:Y:S01]  /*2bb0*/  @!P2 SYNCS.ARRIVE.TRANS64.RED RZ, [R3+URZ], R4 ;  /* 0x0000000403ffa9a7 */ /* 0x0003e200080004ff */
[----:B------:R-:W-:Y:S01]  /*2bc0*/  UIADD3 UR4, UPT, UPT, UR5, 0x1, URZ ;  /* 0x0000000105047890 */ /* 0x000fe2000fffe0ff */
[----:B------:R-:W-:-:S03]  /*2bd0*/  VIADD R8, R8, 0x1 ;  /* 0x0000000108087836 */ /* 0x000fc60000000000 */
[----:B------:R-:W-:Y:S02]  /*2be0*/  UISETP.NE.AND UP0, UPT, UR4, 0x2, UPT ;  /* 0x000000020400788c */ /* 0x000fe4000bf05270 */
[----:B------:R-:W-:Y:S06]  /*2bf0*/  UGETNEXTWORKID.BROADCAST [UR8], [UR9] ;  /* 0x00000000080073ca */ /* 0x000fec0008000100 */
[----:B------:R-:W-:Y:S01]  /*2c00*/  USEL UR7, URZ, 0x1, UP0 ;  /* 0x00000001ff077887 */ /* 0x000fe20008000000 */
[----:B------:R-:W-:Y:S01]  /*2c10*/  ISETP.NE.AND P0, PT, R8, 0x2, PT ;  /* 0x000000020800780c */ /* 0x000fe20003f05270 */
[----:B------:R-:W-:Y:S01]  /*2c20*/  USEL UR5, UR4, URZ, UP0 ;  /* 0x000000ff04057287 */ /* 0x000fe20008000000 */
[----:B------:R-:W2:Y:S03]  /*2c30*/  SYNCS.PHASECHK.TRANS64.TRYWAIT P1, [R2+URZ+0x80], R5 ;  /* 0x00008005020075a7 */ /* 0x000ea600080211ff */
[----:B------:R-:W-:Y:S01]  /*2c40*/  LOP3.LUT R12, R12, UR7, RZ, 0x3c, !PT ;  /* 0x000000070c0c7c12 */ /* 0x000fe2000f8e3cff */
[----:B-12---:R-:W-:Y:S07]  /*2c50*/  @!P1 BRA `(.L_x_51) ;  /* 0x0000006000049947 */ /* 0x006fee0003800000 */
.L_x_128:
[C---:B------:R-:W-:Y:S01]  /*2c60*/  LEA R4, R11.reuse, UR6, 0x4 ;  /* 0x000000060b047c11 */ /* 0x040fe2000f8e20ff */
[----:B-1----:R-:W-:Y:S01]  /*2c70*/  VIADD R2, R2, 0x90 ;  /* 0x0000009002027836 */ /* 0x002fe20000000000 */
[----:B------:R-:W-:Y:S01]  /*2c80*/  SEL R8, R8, RZ, P0 ;  /* 0x000000ff08087207 */ /* 0x000fe20000000000 */
[----:B------:R-:W-:-:S03]  /*2c90*/  VIADD R11, R11, 0x1 ;  /* 0x000000010b0b7836 */ /* 0x000fc60000000000 */
[----:B------:R-:W1:Y:S01]  /*2ca0*/  LDS.128 R4, [R4+0x110] ;  /* 0x0001100004047984 */ /* 0x000e620000000c00 */
[----:B------:R-:W-:Y:S02]  /*2cb0*/  PRMT R2, RZ, 0x654, R2 ;  /* 0x00000654ff027816 */ /* 0x000fe40000000002 */
[C---:B------:R-:W-:Y:S01]  /*2cc0*/  ISETP.NE.AND P1, PT, R11.reuse, 0x2, PT ;  /* 0x000000020b00780c */ /* 0x040fe20003f25270 */
[----:B------:R-:W-:Y:S01]  /*2cd0*/  @!PT LDS RZ, [RZ] ;  /* 0x00000000fffff984 */ /* 0x000fe20000000800 */
[----:B------:R-:W-:Y:S01]  /*2ce0*/  @!PT LDS RZ, [RZ] ;  /* 0x00000000fffff984 */ /* 0x000fe20000000800 */
[----:B------:R-:W-:Y:S01]  /*2cf0*/  @!PT LDS RZ, [RZ] ;  /* 0x00000000fffff984 */ /* 0x000fe20000000800 */
[----:B------:R-:W-:Y:S01]  /*2d00*/  @!PT LDS RZ, [RZ] ;  /* 0x00000000fffff984 */ /* 0x000fe20000000800 */
[----:B------:R2:W-:Y:S06]  /*2d10*/  MEMBAR.ALL.CTA ;  /* 0x0000000000007992 */ /* 0x0005ec0000008000 */
[----:B--2---:R-:W2:Y:S01]  /*2d20*/  FENCE.VIEW.ASYNC.S ;  /* 0x00000000000073c6 */ /* 0x004ea20000000000 */
[----:B------:R-:W-:Y:S01]  /*2d30*/  SEL R11, R11, RZ, P1 ;  /* 0x000000ff0b0b7207 */ /* 0x000fe20000800000 */
[----:B--2---:R2:W-:Y:S01]  /*2d40*/  SYNCS.ARRIVE.TRANS64.RED.A1T0 RZ, [R2+URZ], RZ ;  /* 0x000000ff02ff79a7 */ /* 0x0045e200081004ff */
[----:B-1----:R-:W-:-:S02]  /*2d50*/  LOP3.LUT P3, RZ, R6, 0x1, RZ, 0xc0, !PT ;  /* 0x0000000106ff7812 */ /* 0x002fc4000786c0ff */
[----:B------:R-:W-:-:S04]  /*2d60*/  SEL R5, RZ, 0x1, P1 ;  /* 0x00000001ff057807 */ /* 0x000fc80000800000 */
[----:B------:R-:W-:Y:S02]  /*2d70*/  LOP3.LUT R10, R10, R5, RZ, 0x3c, !PT ;  /* 0x000000050a0a7212 */ /* 0x000fe400078e3cff */
[----:B--2---:R-:W-:-:S04]  /*2d80*/  SEL R2, RZ, 0x1, P0 ;  /* 0x00000001ff027807 */ /* 0x004fc80000000000 */
[----:B------:R-:W-:Y:S01]  /*2d90*/  LOP3.LUT R9, R9, R2, RZ, 0x3c, !PT ;  /* 0x0000000209097212 */ /* 0x000fe200078e3cff */
[----:B------:R-:W-:Y:S06]  /*2da0*/  @P3 BRA `(.L_x_52) ;  /* 0xfffffffc002c3947 */ /* 0x000fec000383ffff */
[----:B------:R-:W-:Y:S01]  /*2db0*/  ULEA UR4, UR5, UR6, 0x3 ;  /* 0x0000000605047291 */ /* 0x000fe2000f8e18ff */
[----:B------:R-:W-:-:S08]  /*2dc0*/  SHF.L.U32 R3, R12, 0x1f, RZ ;  /* 0x0000001f0c037819 */ /* 0x000fd000000006ff */
[----:B------:R-:W1:Y:S02]  /*2dd0*/  SYNCS.PHASECHK.TRANS64 P0, [UR4+0x90], R3 ;  /* 0x00009003ff0075a7 */ /* 0x000e640008001004 */
[----:B-1----:R-:W-:Y:S05]  /*2de0*/  @P0 BRA `(.L_x_53) ;  /* 0x0000000000080947 */ /* 0x002fea0003800000 */
[----:B------:R-:W1:Y:S02]  /*2df0*/  SYNCS.PHASECHK.TRANS64.TRYWAIT P0, [UR4+0x90], R3 ;  /* 0x00009003ff0075a7 */ /* 0x000e640008001104 */
[----:B-1----:R-:W-:Y:S05]  /*2e00*/  @!P0 BRA `(.L_x_54) ;  /* 0x0000005c00ac8947 */ /* 0x002fea0003800000 */
.L_x_53:
[----:B------:R-:W-:-:S04]  /*2e10*/  UIADD3 UR7, UPT, UPT, UR5, 0x1, URZ ;  /* 0x0000000105077890 */ /* 0x000fc8000fffe0ff */
[----:B------:R-:W-:-:S04]  /*2e20*/  UISETP.NE.AND UP0, UPT, UR7, 0x2, UPT ;  /* 0x000000020700788c */ /* 0x000fc8000bf05270 */
[----:B------:R-:W-:Y:S02]  /*2e30*/  USEL UR8, URZ, 0x1, UP0 ;  /* 0x00000001ff087887 */ /* 0x000fe40008000000 */
[----:B------:R-:W-:-:S04]  /*2e40*/  USEL UR7, UR7, URZ, UP0 ;  /* 0x000000ff07077287 */ /* 0x000fc80008000000 */
[----:B------:R-:W-:Y:S01]  /*2e50*/  ULEA UR7, UR7, UR6, 0x3 ;  /* 0x0000000607077291 */ /* 0x000fe2000f8e18ff */
[----:B-1----:R-:W-:-:S04]  /*2e60*/  LOP3.LUT R3, R12, UR8, RZ, 0x3c, !PT ;  /* 0x000000080c037c12 */ /* 0x002fc8000f8e3cff */
[----:B------:R-:W-:-:S04]  /*2e70*/  SHF.L.U32 R0, R3, 0x1f, RZ ;  /* 0x0000001f03007819 */ /* 0x000fc800000006ff */
[----:B------:R-:W1:Y:S02]  /*2e80*/  SYNCS.PHASECHK.TRANS64 P0, [UR7+0x90], R0 ;  /* 0x00009000ff0075a7 */ /* 0x000e640008001007 */
[----:B-1----:R-:W-:Y:S05]  /*2e90*/  @P0 EXIT ;  /* 0x000000000000094d */ /* 0x002fea0003800000 */
[----:B------:R-:W-:Y:S02]  /*2ea0*/  SHF.L.U32 R3, R3, 0x1f, RZ ;  /* 0x0000001f03037819 */ /* 0x000fe400000006ff */
[----:B------:R-:W-:-:S07]  /*2eb0*/  MOV R0, UR7 ;  /* 0x0000000700007c02 */ /* 0x000fce0008000f00 */
.L_x_55:
[----:B-1----:R1:W2:Y:S02]  /*2ec0*/  SYNCS.PHASECHK.TRANS64.TRYWAIT P0, [R0+URZ+0x90], R3 ;  /* 0x00009003000075a7 */ /* 0x0022a400080011ff */
[----:B--2---:R-:W-:Y:S05]  /*2ed0*/  @!P0 NANOSLEEP.SYNCS 0x989680 ;  /* 0x009896800000895d */ /* 0x004fea0003900000 */
[----:B------:R-:W2:Y:S02]  /*2ee0*/  @!P0 SYNCS.PHASECHK.TRANS64 P0, [R0+URZ+0x90], R3 ;  /* 0x00009003000085a7 */ /* 0x000ea400080010ff */
[----:B--2---:R-:W-:Y:S05]  /*2ef0*/  @P0 EXIT ;  /* 0x000000000000094d */ /* 0x004fea0003800000 */
[----:B------:R-:W-:Y:S05]  /*2f00*/  BRA `(.L_x_55) ;  /* 0xfffffffc00ec7947 */ /* 0x000fea000383ffff */
.L_x_48:
[----:B------:R-:W-:Y:S05]  /*2f10*/  BRA.U UP4, `(.L_x_56) ;  /* 0x0000000d04687547 */ /* 0x000fea000b800000 */
[----:B------:R-:W-:Y:S01]  /*2f20*/  UMOV UR4, 0x40 ;  /* 0x0000004000047882 */ /* 0x000fe20000000000 */
[----:B------:R-:W-:Y:S01]  /*2f30*/  NOP ;  /* 0x0000000000007918 */ /* 0x000fe20000000000 */
[----:B------:R-:W-:Y:S01]  /*2f40*/  ULEA UR5, UR45, UR4, 0x18 ;  /* 0x000000042d057291 */ /* 0x000fe2000f8ec0ff */
[----:B------:R-:W-:Y:S02]  /*2f50*/  UMOV UR6, 0x400 ;  /* 0x0000040000067882 */ /* 0x000fe40000000000 */
[----:B------:R-:W-:-:S06]  /*2f60*/  ULEA UR6, UR45, UR6, 0x18 ;  /* 0x000000062d067291 */ /* 0x000fcc000f8ec0ff */
[----:B------:R-:W1:Y:S02]  /*2f70*/  LDS.U8 R0, [UR5+0x1c] ;  /* 0x00001c05ff007984 */ /* 0x000e640008000000 */
[----:B-1----:R-:W-:-:S13]  /*2f80*/  ISETP.NE.AND P0, PT, R0, RZ, PT ;  /* 0x000000ff0000720c */ /* 0x002fda0003f05270 */
[----:B------:R-:W-:Y:S05]  /*2f90*/  @P0 BRA `(.L_x_57) ;  /* 0x0000000000580947 */ /* 0x000fea0003800000 */
[----:B------:R-:W-:-:S13]  /*2fa0*/  ELECT P0, URZ, PT ;  /* 0x0000000000ff782f */ /* 0x000fda0003800000 */
[----:B------:R-:W-:Y:S05]  /*2fb0*/  @!P0 BRA `(.L_x_58) ;  /* 0x0000000000608947 */ /* 0x000fea0003800000 */
[----:B------:R-:W-:Y:S01]  /*2fc0*/  UMOV UR4, 0x10 ;  /* 0x0000001000047882 */ /* 0x000fe20000000000 */
[----:B------:R-:W-:Y:S01]  /*2fd0*/  HFMA2 R0, -RZ, RZ, 0, 5.9604644775390625e-08 ;  /* 0x00000001ff007431 */ /* 0x000fe200000001ff */
[----:B------:R-:W-:-:S03]  /*2fe0*/  MOV R3, 0xffff ;  /* 0x0000ffff00037802 */ /* 0x000fc60000000f00 */
[----:B------:R-:W-:Y:S04]  /*2ff0*/  DEPBAR.LE SB1, 0x36 ;  /* 0x00009d800000791a */ /* 0x000fe80000000000 */
[----:B------:R-:W1:Y:S02]  /*3000*/  UTCATOMSWS.FIND_AND_SET.ALIGN UP0, UR4, UR4 ;  /* 0x00000004000475e3 */ /* 0x000e640008000800 */
[----:B-1----:R-:W-:Y:S01]  /*3010*/  MOV R4, UR4 ;  /* 0x0000000400047c02 */ /* 0x002fe20008000f00 */
[----:B------:R-:W-:Y:S06]  /*3020*/  BRA.U UP0, `(.L_x_59) ;  /* 0x0000000100187547 */ /* 0x000fec000b800000 */
.L_x_60:
[----:B------:R-:W-:Y:S05]  /*3030*/  NANOSLEEP 0x64 ;  /* 0x000000640000795d */ /* 0x000fea0003800000 */
[----:B------:R-:W-:-:S05]  /*3040*/  UMOV UR4, 0x10 ;  /* 0x0000001000047882 */ /* 0x000fca0000000000 */
[----:B------:R-:W-:Y:S04]  /*3050*/  DEPBAR.LE SB1, 0x36 ;  /* 0x00009d800000791a */ /* 0x000fe80000000000 */
[----:B------:R-:W1:Y:S02]  /*3060*/  UTCATOMSWS.FIND_AND_SET.ALIGN UP0, UR4, UR4 ;  /* 0x00000004000475e3 */ /* 0x000e640008000800 */
[----:B-1----:R-:W-:Y:S01]  /*3070*/  MOV R4, UR4 ;  /* 0x0000000400047c02 */ /* 0x002fe20008000f00 */
[----:B------:R-:W-:Y:S05]  /*3080*/  BRA.U !UP0, `(.L_x_60) ;  /* 0xfffffffd08e87547 */ /* 0x000fea000b83ffff */
.L_x_59:
[-C--:B------:R-:W-:Y:S02]  /*3090*/  SHF.L.U32 R3, R3, R4.reuse, RZ ;  /* 0x0000000403037219 */ /* 0x080fe400000006ff */
[----:B------:R-:W-:Y:S01]  /*30a0*/  SHF.L.U32 R0, R0, R4, RZ ;  /* 0x0000000400007219 */ /* 0x000fe200000006ff */
[----:B------:R-:W-:Y:S02]  /*30b0*/  IMAD.SHL.U32 R4, R4, 0x20, RZ ;  /* 0x0000002004047824 */ /* 0x000fe400078e00ff */
[----:B------:R1:W-:Y:S04]  /*30c0*/  ATOMS.OR RZ, [UR5+0x14], R3 ;  /* 0x00001403ffff798c */ /* 0x0003e8000b000005 */
[----:B------:R1:W-:Y:S04]  /*30d0*/  ATOMS.OR RZ, [UR5+0x18], R0 ;  /* 0x00001800ffff798c */ /* 0x0003e8000b000005 */
[----:B------:R1:W-:Y:S01]  /*30e0*/  STS [UR6+0x130], R4 ;  /* 0x00013004ff007988 */ /* 0x0003e20008000806 */
[----:B------:R-:W-:Y:S05]  /*30f0*/  BRA `(.L_x_58) ;  /* 0x0000000000107947 */ /* 0x000fea0003800000 */
.L_x_57:
[----:B------:R-:W-:Y:S02]  /*3100*/  MOV R0, 0xffffffff ;  /* 0xffffffff00007802 */ /* 0x000fe40000000f00 */
[----:B------:R-:W-:-:S03]  /*3110*/  MOV R4, 0x3140 ;  /* 0x0000314000047802 */ /* 0x000fc60000000f00 */
[----:B------:R1:W-:Y:S04]  /*3120*/  STS [UR6+0x130], R0 ;  /* 0x00013000ff007988 */ /* 0x0003e80008000806 */
[----:B-1---5:R-:W-:Y:S05]  /*3130*/  CALL.REL.NOINC `($__internal_1_$__cuda_sm10x_tcgen05_guardrail_trap_phase_invalid_during_alloc) ;  /* 0x00000060006c7944 */ /* 0x022fea0003c00000 */
.L_x_58:
[----:B------:R-:W-:Y:S05]  /*3140*/  WARPSYNC.ALL ;  /* 0x0000000000007948 */ /* 0x000fea0003800000 */
[----:B------:R-:W2:Y:S01]  /*3150*/  S2UR UR4, SR_CgaCtaId ;  /* 0x00000000000479c3 */ /* 0x000ea20000008800 */
[----:B------:R-:W-:Y:S01]  /*3160*/  UMOV UR13, 0x400 ;  /* 0x00000400000d7882 */ /* 0x000fe20000000000 */
[----:B------:R-:W-:-:S06]  /*3170*/  NOP ;  /* 0x0000000000007918 */ /* 0x000fcc0000000000 */
[----:B------:R-:W-:Y:S06]  /*3180*/  BAR.ARV 0x6, 0xa0 ;  /* 0x0182800000007b1d */ /* 0x000fec0000002000 */
[----:B------:R-:W3:Y:S01]  /*3190*/  LDCU UR5, c[0x0][0x38c] ;  /* 0x00007180ff0577ac */ /* 0x000ee20008000800 */
[----:B------:R-:W-:Y:S01]  /*31a0*/  LOP3.LUT R2, R2, 0xffff, RZ, 0xc0, !PT ;  /* 0x0000ffff02027812 */ /* 0x000fe200078ec0ff */
[----:B------:R-:W-:Y:S01]  /*31b0*/  IMAD.MOV.U32 R11, RZ, RZ, 0x1 ;  /* 0x00000001ff0b7424 */ /* 0x000fe200078e00ff */
[----:B------:R-:W-:Y:S01]  /*31c0*/  CS2R R8, SRZ ;  /* 0x0000000000087805 */ /* 0x000fe2000001ff00 */
[----:B------:R-:W4:Y:S01]  /*31d0*/  LDCU UR8, c[0x0][0x38c] ;  /* 0x00007180ff0877ac */ /* 0x000f220008000800 */
[----:B------:R-:W-:Y:S01]  /*31e0*/  R2UR UR15, R2 ;  /* 0x00000000020f72ca */ /* 0x000fe200000e0000 */
[----:B------:R-:W-:Y:S01]  /*31f0*/  IMAD.MOV.U32 R10, RZ, RZ, RZ ;  /* 0x000000ffff0a7224 */ /* 0x000fe200078e00ff */
[----:B------:R-:W-:Y:S01]  /*3200*/  UMOV UR19, URZ ;  /* 0x000000ff00137c82 */ /* 0x000fe20008000000 */
[----:B------:R-:W-:Y:S01]  /*3210*/  UMOV UR10, URZ ;  /* 0x000000ff000a7c82 */ /* 0x000fe20008000000 */
[----:B--2---:R-:W-:Y:S01]  /*3220*/  ULEA UR13, UR4, UR13, 0x18 ;  /* 0x0000000d040d7291 */ /* 0x004fe2000f8ec0ff */
[----:B------:R-:W-:Y:S01]  /*3230*/  UMOV UR20, 0x0 ;  /* 0x0000000000147882 */ /* 0x000fe20000000000 */
[----:B------:R-:W-:-:S02]  /*3240*/  UMOV UR21, 0x82004a0 ;  /* 0x082004a000157882 */ /* 0x000fc40000000000 */
[----:B------:R-:W-:Y:S02]  /*3250*/  UIADD3 UR6, UPT, UPT, UR13, 0x8400, URZ ;  /* 0x000084000d067890 */ /* 0x000fe4000fffe0ff */
[----:B------:R-:W-:Y:S02]  /*3260*/  UIADD3 UR7, UPT, UPT, UR13, 0xd400, URZ ;  /* 0x0000d4000d077890 */ /* 0x000fe4000fffe0ff */
[----:B---3--:R-:W-:Y:S01]  /*3270*/  UIADD3 UR5, UPT, UPT, UR5, 0x1f, URZ ;  /* 0x0000001f05057890 */ /* 0x008fe2000fffe0ff */
[----:B-1----:R-:W1:Y:S01]  /*3280*/  LDS R0, [UR13+0x130] ;  /* 0x0001300dff007984 */ /* 0x002e620008000800 */
[----:B------:R-:W-:Y:S02]  /*3290*/  USHF.R.U32.HI UR6, URZ, 0x4, UR6 ;  /* 0x00000004ff067899 */ /* 0x000fe40008011606 */
[----:B------:R-:W-:Y:S02]  /*32a0*/  USHF.R.S32.HI UR4, URZ, 0x1f, UR5 ;  /* 0x0000001fff047899 */ /* 0x000fe40008011405 */
[----:B------:R-:W-:-:S02]  /*32b0*/  ULOP3.LUT UR6, UR6, 0x3fff, URZ, 0xc0, !UPT ;  /* 0x00003fff06067892 */ /* 0x000fc4000f8ec0ff */
[----:B------:R-:W-:Y:S02]  /*32c0*/  ULEA.HI UR4, UR4, UR5, URZ, 0x5 ;  /* 0x0000000504047291 */ /* 0x000fe4000f8f28ff */
[----:B------:R-:W-:Y:S02]  /*32d0*/  USHF.R.U32.HI UR5, URZ, 0x4, UR7 ;  /* 0x00000004ff057899 */ /* 0x000fe40008011607 */
[----:B------:R-:W-:Y:S02]  /*32e0*/  USHF.R.S32.HI UR22, URZ, 0x5, UR4 ;  /* 0x00000005ff167899 */ /* 0x000fe40008011404 */
[----:B------:R-:W-:Y:S02]  /*32f0*/  ULOP3.LUT UR5, UR5, 0x3fff, URZ, 0xc0, !UPT ;  /* 0x00003fff05057892 */ /* 0x000fe4000f8ec0ff */
[----:B------:R-:W-:Y:S02]  /*3300*/  UISETP.LT.AND UP0, UPT, UR22, 0x1, UPT ;  /* 0x000000011600788c */ /* 0x000fe4000bf01270 */
[----:B------:R-:W-:-:S02]  /*3310*/  ULOP3.LUT UR16, UR6, 0x10000, URZ, 0xfc, !UPT ;  /* 0x0001000006107892 */ /* 0x000fc4000f8efcff */
[----:B------:R-:W-:Y:S02]  /*3320*/  USEL UR23, UR22, 0x1, !UP0 ;  /* 0x0000000116177887 */ /* 0x000fe4000c000000 */
[----:B------:R-:W-:Y:S02]  /*3330*/  ULOP3.LUT UR17, UR5, 0x10000, URZ, 0xfc, !UPT ;  /* 0x0001000005117892 */ /* 0x000fe4000f8efcff */
[----:B------:R-:W-:Y:S02]  /*3340*/  UIADD3 UR23, UPT, UPT, -UR23, URZ, URZ ;  /* 0x000000ff17177290 */ /* 0x000fe4000fffe1ff */
[----:B----4-:R-:W-:Y:S01]  /*3350*/  UISETP.GE.AND UP4, UPT, UR8, 0x1, UPT ;  /* 0x000000010800788c */ /* 0x010fe2000bf86270 */
[----:B-1----:R-:W-:-:S15]  /*3360*/  R2UR UR24, R0 ;  /* 0x00000000001872ca */ /* 0x002fde00000e0000 */
.L_x_67:
[----:B------:R-:W-:Y:S02]  /*3370*/  LEA R0, R10, UR13, 0x3 ;  /* 0x0000000d0a007c11 */ /* 0x000fe4000f8e18ff */
[----:B------:R-:W-:Y:S02]  /*3380*/  SHF.L.U32 R5, R9, 0x1f, RZ ;  /* 0x0000001f09057819 */ /* 0x000fe400000006ff */
[----:B------:R-:W-:Y:S01]  /*3390*/  PLOP3.LUT P0, PT, PT, PT, UP4, 0x80, 0x8 ;  /* 0x000000000008781c */ /* 0x000fe20003f0f048 */
[----:B------:R-:W-:Y:S01]  /*33a0*/  VIADD R3, R0, 0x90 ;  /* 0x0000009000037836 */ /* 0x000fe20000000000 */
[----:B-1----:R-:W1:Y:S02]  /*33b0*/  SYNCS.PHASECHK.TRANS64.TRYWAIT P1, [R0+URZ+0x80], R5 ;  /* 0x00008005000075a7 */ /* 0x002e6400080211ff */
[----:B-1-3--:R-:W-:Y:S09]  /*33c0*/  @!P1 BRA `(.L_x_61) ;  /* 0x0000005800549947 */ /* 0x00aff20003800000 */
.L_x_130:
[----:B------:R-:W-:Y:S01]  /*33d0*/  LEA R4, R10, UR13, 0x4 ;  /* 0x0000000d0a047c11 */ /* 0x000fe2000f8e20ff */
[----:B------:R-:W-:Y:S01]  /*33e0*/  @UP4 ULEA UR4, UR10, UR13, 0x3 ;  /* 0x0000000d0a044291 */ /* 0x000fe2000f8e18ff */
[----:B------:R-:W-:Y:S01]  /*33f0*/  PLOP3.LUT P2, PT, PT, PT, PT, 0x80, 0x8 ;  /* 0x000000000008781c */ /* 0x000fe20003f4f070 */
[----:B------:R-:W-:Y:S01]  /*3400*/  ULEA UR18, UR19, UR13, 0x3 ;  /* 0x0000000d13127291 */ /* 0x000fe2000f8e18ff */
[----:B------:R-:W-:Y:S02]  /*3410*/  PRMT R3, RZ, 0x654, R3 ;  /* 0x00000654ff037816 */ /* 0x000fe40000000003 */
[----:B-1----:R-:W1:Y:S01]  /*3420*/  LDS.128 R4, [R4+0x110] ;  /* 0x0001100004047984 */ /* 0x002e620000000c00 */
[----:B------:R-:W-:Y:S02]  /*3430*/  @P0 SHF.L.U32 R2, R8, 0x1f, RZ ;  /* 0x0000001f08020819 */ /* 0x000fe400000006ff */
[----:B------:R-:W-:Y:S01]  /*3440*/  SHF.L.U32 R0, R11, 0x1f, RZ ;  /* 0x0000001f0b007819 */ /* 0x000fe200000006ff */
[----:B------:R-:W-:Y:S01]  /*3450*/  @!PT LDS RZ, [RZ] ;  /* 0x00000000fffff984 */ /* 0x000fe20000000800 */
[----:B------:R-:W-:Y:S01]  /*3460*/  @!PT LDS RZ, [RZ] ;  /* 0x00000000fffff984 */ /* 0x000fe20000000800 */
[----:B------:R-:W-:Y:S01]  /*3470*/  @!PT LDS RZ, [RZ] ;  /* 0x00000000fffff984 */ /* 0x000fe20000000800 */
[----:B------:R-:W-:Y:S01]  /*3480*/  @!PT LDS RZ, [RZ] ;  /* 0x00000000fffff984 */ /* 0x000fe20000000800 */
[----:B------:R2:W-:Y:S06]  /*3490*/  MEMBAR.ALL.CTA ;  /* 0x0000000000007992 */ /* 0x0005ec0000008000 */
[----:B--2---:R-:W2:Y:S02]  /*34a0*/  FENCE.VIEW.ASYNC.S ;  /* 0x00000000000073c6 */ /* 0x004ea40000000000 */
[----:B--2---:R2:W-:Y:S01]  /*34b0*/  SYNCS.ARRIVE.TRANS64.RED.A1T0 RZ, [R3+URZ], RZ ;  /* 0x000000ff03ff79a7 */ /* 0x0045e200081004ff */
[----:B------:R2:W3:Y:S01]  /*34c0*/  @P0 SYNCS.PHASECHK.TRANS64.TRYWAIT P2, [UR4], R2 ;  /* 0x00000002ff0005a7 */ /* 0x0004e20008041104 */
[----:B-1----:R-:W-:Y:S01]  /*34d0*/  LOP3.LUT P1, RZ, R6, 0x1, RZ, 0xc0, !PT ;  /* 0x0000000106ff7812 */ /* 0x002fe2000782c0ff */
[----:B------:R-:W1:Y:S02]  /*34e0*/  SYNCS.PHASECHK.TRANS64.TRYWAIT P0, [UR18+0xc0], R0 ;  /* 0x0000c000ff0075a7 */ /* 0x000e640008001112 */
[----:B-123--:R-:W-:Y:S10]  /*34f0*/  @!P0 BRA `(.L_x_62) ;  /* 0x00000058001c8947 */ /* 0x00eff40003800000 */
.L_x_132:
[----:B------:R-:W-:Y:S01]  /*3500*/  IADD3 R10, PT, PT, R10, 0x1, RZ ;  /* 0x000000010a0a7810 */ /* 0x000fe20007ffe0ff */
[----:B------:R-:W-:Y:S06]  /*3510*/  BRA.U !UP4, `(.L_x_63) ;  /* 0x000000010c887547 */ /* 0x000fec000b800000 */
[----:B------:R-:W-:Y:S02]  /*3520*/  ULEA UR14, UR19, UR24, 0x7 ;  /* 0x00000018130e7291 */ /* 0x000fe4000f8e38ff */
[----:B------:R-:W-:Y:S01]  /*3530*/  UPLOP3.LUT UP2, UPT, UPT, UPT, UPT, 0x40, 0x4 ;  /* 0x000000000004789c */ /* 0x000fe20003f4e870 */
[----:B------:R-:W-:Y:S01]  /*3540*/  UMOV UR12, UR23 ;  /* 0x00000017000c7c82 */ /* 0x000fe20008000000 */
[----:B------:R-:W-:Y:S01]  /*3550*/  UMOV UR11, UR22 ;  /* 0x00000016000b7c82 */ /* 0x000fe20008000000 */
[----:B------:R-:W-:-:S08]  /*3560*/  UMOV UR5, UR10 ;  /* 0x0000000a00057c82 */ /* 0x000fd00008000000 */
.L_x_66:
[----:B------:R-:W-:Y:S02]  /*3570*/  UIADD3 UR12, UPT, UPT, UR12, 0x1, URZ ;  /* 0x000000010c0c7890 */ /* 0x000fe4000fffe0ff */
[----:B--2---:R-:W-:Y:S02]  /*3580*/  ULEA UR6, UR5, UR13, 0x3 ;  /* 0x0000000d05067291 */ /* 0x004fe4000f8e18ff */
[----:B------:R-:W-:Y:S01]  /*3590*/  UISETP.NE.AND UP3, UPT, UR12, URZ, UPT ;  /* 0x000000ff0c00728c */ /* 0x000fe2000bf65270 */
[----:B---3--:R-:W-:Y:S10]  /*35a0*/  @P2 BRA `(.L_x_64) ;  /* 0x00000000000c2947 */ /* 0x008ff40003800000 */
[----:B-1----:R-:W-:Y:S04]  /*35b0*/  SHF.L.U32 R3, R8, 0x1f, RZ ;  /* 0x0000001f08037819 */ /* 0x002fe800000006ff */
[----:B------:R-:W1:Y:S02]  /*35c0*/  SYNCS.PHASECHK.TRANS64.TRYWAIT P0, [UR6], R3 ;  /* 0x00000003ff0075a7 */ /* 0x000e640008001106 */
[----:B-1----:R-:W-:Y:S05]  /*35d0*/  @!P0 BRA `(.L_x_65) ;  /* 0x0000005400fc8947 */ /* 0x002fea0003800000 */
.L_x_64:
[----:B------:R-:W-:Y:S01]  /*35e0*/  UISETP.NE.AND UP0, UPT, UR11, 0x1, UPT ;  /* 0x000000010b00788c */ /* 0x000fe2000bf05270 */
[----:B------:R-:W-:Y:S01]  /*35f0*/  PLOP3.LUT P2, PT, PT, PT, PT, 0x80, 0x8 ;  /* 0x000000000008781c */ /* 0x000fe20003f4f070 */
[----:B------:R-:W-:Y:S02]  /*3600*/  UIADD3 UR4, UPT, UPT, UR5, 0x1, URZ ;  /* 0x0000000105047890 */ /* 0x000fe4000fffe0ff */
[----:B------:R-:W-:Y:S02]  /*3610*/  ULEA UR8, UR5, UR17, 0x8 ;  /* 0x0000001105087291 */ /* 0x000fe4000f8e40ff */
[----:B------:R-:W-:Y:S01]  /*3620*/  UISETP.NE.AND UP1, UPT, UR4, 0x5, UPT ;  /* 0x000000050400788c */ /* 0x000fe2000bf25270 */
[----:B------:R-:W-:Y:S01]  /*3630*/  PLOP3.LUT P0, PT, PT, PT, UP0, 0x80, 0x8 ;  /* 0x000000000008781c */ /* 0x000fe20003f0f008 */
[----:B------:R-:W-:Y:S02]  /*3640*/  UIADD3 UR11, UPT, UPT, UR11, -0x1, URZ ;  /* 0xffffffff0b0b7890 */ /* 0x000fe4000fffe0ff */
[----:B------:R-:W-:Y:S02]  /*3650*/  USEL UR7, URZ, 0x1, UP1 ;  /* 0x00000001ff077887 */ /* 0x000fe40008800000 */
[----:B------:R-:W-:Y:S01]  /*3660*/  USEL UR10, UR4, URZ, UP1 ;  /* 0x000000ff040a7287 */ /* 0x000fe20008800000 */
[----:B------:R-:W-:Y:S03]  /*3670*/  UMOV UR9, 0xc0004010 ;  /* 0xc000401000097882 */ /* 0x000fe60000000000 */
[----:B------:R-:W-:Y:S01]  /*3680*/  @UP0 ULEA UR4, UR10, UR13, 0x3 ;  /* 0x0000000d0a040291 */ /* 0x000fe2000f8e18ff */
[----:B------:R-:W-:Y:S01]  /*3690*/  LOP3.LUT R8, R8, UR7, RZ, 0x3c, !PT ;  /* 0x0000000708087c12 */ /* 0x000fe2000f8e3cff */
[----:B------:R-:W-:Y:S03]  /*36a0*/  UMOV UR7, 0xc0004010 ;  /* 0xc000401000077882 */ /* 0x000fe60000000000 */
[----:B-1----:R-:W-:Y:S04]  /*36b0*/  @P0 SHF.L.U32 R0, R8, 0x1f, RZ ;  /* 0x0000001f08000819 */ /* 0x002fe800000006ff */
[----:B------:R2:W3:Y:S01]  /*36c0*/  @P0 SYNCS.PHASECHK.TRANS64.TRYWAIT P2, [UR4], R0 ;  /* 0x00000000ff0005a7 */ /* 0x0004e20008041104 */
[----:B------:R-:W-:Y:S02]  /*36d0*/  UIADD3 UR4, UPT, UPT, UR6, 0x28, URZ ;  /* 0x0000002806047890 */ /* 0x000fe4000fffe0ff */
[----:B------:R-:W-:Y:S03]  /*36e0*/  ULEA UR6, UR5, UR16, 0x8 ;  /* 0x0000001005067291 */ /* 0x000fe6000f8e40ff */
[----:B------:R-:W-:Y:S06]  /*36f0*/  UMOV UR5, UR10 ;  /* 0x0000000a00057c82 */ /* 0x000fec0008000000 */
[----:B------:R2:W-:Y:S01]  /*3700*/  UTCIMMA gdesc[UR6], gdesc[UR8], tmem[UR14], tmem[UR20], idesc[UR21], UP2 ;  /* 0x00ff1408060075ea */ /* 0x0005e2000900010e */
[----:B------:R-:W-:Y:S01]  /*3710*/  UPLOP3.LUT UP2, UPT, UPT, UPT, UPT, 0x80, 0x8 ;  /* 0x000000000008789c */ /* 0x000fe20003f4f070 */
[----:B------:R2:W-:Y:S01]  /*3720*/  UTCBAR.MULTICAST [UR4], URZ, UR15 ;  /* 0x000000ff040073e9 */ /* 0x0005e2000800080f */
[----:B------:R-:W-:Y:S09]  /*3730*/  BRA.U UP3, `(.L_x_66) ;  /* 0xfffffffd038c7547 */ /* 0x000ff2000b83ffff */
.L_x_63:
[----:B--2---:R-:W-:Y:S01]  /*3740*/  UIADD3 UR4, UPT, UPT, UR19, 0x1, URZ ;  /* 0x0000000113047890 */ /* 0x004fe2000fffe0ff */
[C---:B------:R-:W-:Y:S01]  /*3750*/  ISETP.NE.AND P0, PT, R10.reuse, 0x2, PT ;  /* 0x000000020a00780c */ /* 0x040fe20003f05270 */
[----:B------:R-:W-:Y:S02]  /*3760*/  UIADD3 UR5, UPT, UPT, UR18, 0xa0, URZ ;  /* 0x000000a012057890 */ /* 0x000fe4000fffe0ff */
[----:B------:R-:W-:Y:S01]  /*3770*/  UISETP.NE.AND UP0, UPT, UR4, 0x4, UPT ;  /* 0x000000040400788c */ /* 0x000fe2000bf05270 */
[----:B-1----:R-:W-:Y:S02]  /*3780*/  SEL R0, RZ, 0x1, P0 ;  /* 0x00000001ff007807 */ /* 0x002fe40000000000 */
[----:B------:R-:W-:Y:S01]  /*3790*/  SEL R10, R10, RZ, P0 ;  /* 0x000000ff0a0a7207 */ /* 0x000fe20000000000 */
[----:B------:R-:W-:Y:S01]  /*37a0*/  USEL UR6, URZ, 0x1, UP0 ;  /* 0x00000001ff067887 */ /* 0x000fe20008000000 */
[----:B------:R-:W-:Y:S01]  /*37b0*/  LOP3.LUT R9, R9, R0, RZ, 0x3c, !PT ;  /* 0x0000000009097212 */ /* 0x000fe200078e3cff */
[----:B------:R-:W-:Y:S01]  /*37c0*/  USEL UR19, UR4, URZ, UP0 ;  /* 0x000000ff04137287 */ /* 0x000fe20008000000 */
[----:B------:R1:W-:Y:S03]  /*37d0*/  UTCBAR [UR5], URZ ;  /* 0x000000ff050073e9 */ /* 0x0003e600080000ff */
[----:B------:R-:W-:Y:S01]  /*37e0*/  LOP3.LUT R11, R11, UR6, RZ, 0x3c, !PT ;  /* 0x000000060b0b7c12 */ /* 0x000fe2000f8e3cff */
[----:B------:R-:W-:Y:S07]  /*37f0*/  @P1 BRA `(.L_x_67) ;  /* 0xfffffff800dc1947 */ /* 0x000fee000383ffff */
[----:B------:R-:W2:Y:S01]  /*3800*/  S2UR UR8, SR_CgaCtaId ;  /* 0x00000000000879c3 */ /* 0x000ea20000008800 */
[----:B------:R-:W-:Y:S01]  /*3810*/  ELECT P0, URZ, PT ;  /* 0x0000000000ff782f */ /* 0x000fe20003800000 */
[----:B------:R-:W-:Y:S01]  /*3820*/  IMAD.MOV.U32 R0, RZ, RZ, 0x1 ;  /* 0x00000001ff007424 */ /* 0x000fe200078e00ff */
[----:B------:R-:W-:Y:S01]  /*3830*/  UIADD3 UR13, UPT, UPT, UR13, 0xc0, URZ ;  /* 0x000000c00d0d7890 */ /* 0x000fe2000fffe0ff */
[----:B------:R-:W-:Y:S01]  /*3840*/  SHF.L.U32 R3, R11, 0x1f, RZ ;  /* 0x0000001f0b037819 */ /* 0x000fe200000006ff */
[----:B------:R-:W-:-:S03]  /*3850*/  UMOV UR4, 0x40 ;  /* 0x0000004000047882 */ /* 0x000fc60000000000 */
[----:B------:R-:W-:Y:S01]  /*3860*/  UVIRTCOUNT.DEALLOC.SMPOOL 0x80 ;  /* 0x000000800000784c */ /* 0x000fe20000000000 */
[----:B--2---:R-:W-:Y:S02]  /*3870*/  ULEA UR8, UR8, UR4, 0x18 ;  /* 0x0000000408087291 */ /* 0x004fe4000f8ec0ff */
[----:B------:R-:W-:-:S07]  /*3880*/  ULEA UR4, UR19, UR13, 0x3 ;  /* 0x0000000d13047291 */ /* 0x000fce000f8e18ff */
[----:B------:R2:W-:Y:S02]  /*3890*/  @P0 STS.U8 [UR8+0x1c], R0 ;  /* 0x00001c00ff000988 */ /* 0x0005e40008000008 */
[----:B------:R-:W4:Y:S02]  /*38a0*/  SYNCS.PHASECHK.TRANS64.TRYWAIT P0, [UR4], R3 ;  /* 0x00000003ff0075a7 */ /* 0x000f240008001104 */
[----:B--2-4-:R-:W-:Y:S05]  /*38b0*/  @!P0 BRA `(.L_x_68) ;  /* 0x00000054005c8947 */ /* 0x014fea0003800000 */
.L_x_135:
[----:B------:R-:W-:-:S04]  /*38c0*/  UIADD3 UR4, UPT, UPT, UR19, 0x1, URZ ;  /* 0x0000000113047890 */ /* 0x000fc8000fffe0ff */
[----:B------:R-:W-:-:S04]  /*38d0*/  UISETP.NE.AND UP0, UPT, UR4, 0x4, UPT ;  /* 0x000000040400788c */ /* 0x000fc8000bf05270 */
[----:B------:R-:W-:Y:S02]  /*38e0*/  USEL UR6, URZ, 0x1, UP0 ;  /* 0x00000001ff067887 */ /* 0x000fe40008000000 */
[----:B------:R-:W-:-:S04]  /*38f0*/  USEL UR4, UR4, URZ, UP0 ;  /* 0x000000ff04047287 */ /* 0x000fc80008000000 */
[----:B-1----:R-:W-:Y:S01]  /*3900*/  ULEA UR5, UR4, UR13, 0x3 ;  /* 0x0000000d04057291 */ /* 0x002fe2000f8e18ff */
[----:B------:R-:W-:-:S04]  /*3910*/  LOP3.LUT R2, R11, UR6, RZ, 0x3c, !PT ;  /* 0x000000060b027c12 */ /* 0x000fc8000f8e3cff */
[----:B--2---:R-:W-:-:S04]  /*3920*/  SHF.L.U32 R3, R2, 0x1f, RZ ;  /* 0x0000001f02037819 */ /* 0x004fc800000006ff */
[----:B------:R-:W1:Y:S02]  /*3930*/  SYNCS.PHASECHK.TRANS64.TRYWAIT P0, [UR5], R3 ;  /* 0x00000003ff0075a7 */ /* 0x000e640008001105 */
[----:B-1----:R-:W-:Y:S05]  /*3940*/  @!P0 BRA `(.L_x_69) ;  /* 0x0000005400508947 */ /* 0x002fea0003800000 */
.L_x_137:
        /* <DEDUP_REMOVED lines=9> */
.L_x_139:
[----:B------:R-:W-:-:S04]  /*39e0*/  UIADD3 UR4, UPT, UPT, UR4, 0x1, URZ ;  /* 0x0000000104047890 */ /* 0x000fc8000fffe0ff */
[----:B------:R-:W-:-:S04]  /*39f0*/  UISETP.NE.AND UP0, UPT, UR4, 0x4, UPT ;  /* 0x000000040400788c */ /* 0x000fc8000bf05270 */
[----:B------:R-:W-:Y:S02]  /*3a00*/  USEL UR5, URZ, 0x1, UP0 ;  /* 0x00000001ff057887 */ /* 0x000fe40008000000 */
[----:B------:R-:W-:-:S04]  /*3a10*/  USEL UR4, UR4, URZ, UP0 ;  /* 0x000000ff04047287 */ /* 0x000fc80008000000 */
[----:B------:R-:W-:Y:S01]  /*3a20*/  ULEA UR4, UR4, UR13, 0x3 ;  /* 0x0000000d04047291 */ /* 0x000fe2000f8e18ff */
[----:B-1----:R-:W-:-:S04]  /*3a30*/  LOP3.LUT R3, R2, UR5, RZ, 0x3c, !PT ;  /* 0x0000000502037c12 */ /* 0x002fc8000f8e3cff */
[----:B------:R-:W-:-:S04]  /*3a40*/  SHF.L.U32 R3, R3, 0x1f, RZ ;  /* 0x0000001f03037819 */ /* 0x000fc800000006ff */
[----:B------:R-:W1:Y:S02]  /*3a50*/  SYNCS.PHASECHK.TRANS64.TRYWAIT P0, [UR4], R3 ;  /* 0x00000003ff0075a7 */ /* 0x000e640008001104 */
[----:B-1----:R-:W-:Y:S05]  /*3a60*/  @!P0 BRA `(.L_x_71) ;  /* 0x0000005400388947 */ /* 0x002fea0003800000 */
.L_x_141:
[----:B------:R-:W-:Y:S01]  /*3a70*/  NOP ;  /* 0x0000000000007918 */ /* 0x000fe20000000000 */
[----:B-1----:R-:W1:Y:S01]  /*3a80*/  LDS R0, [UR8+0x14] ;  /* 0x00001408ff007984 */ /* 0x002e620008000800 */
[----:B------:R-:W-:Y:S01]  /*3a90*/  ULOP3.LUT UR4, UR24, 0xffff, URZ, 0xc0, !UPT ;  /* 0x0000ffff18047892 */ /* 0x000fe2000f8ec0ff */
[----:B------:R-:W-:Y:S01]  /*3aa0*/  UMOV UR5, 0xffff ;  /* 0x0000ffff00057882 */ /* 0x000fe20000000000 */
[----:B------:R-:W-:Y:S02]  /*3ab0*/  UMOV UR6, 0x1 ;  /* 0x0000000100067882 */ /* 0x000fe40000000000 */
[----:B------:R-:W-:-:S04]  /*3ac0*/  USHF.R.U32.HI UR4, URZ, 0x5, UR4 ;  /* 0x00000005ff047899 */ /* 0x000fc80008011604 */
[----:B------:R-:W-:Y:S02]  /*3ad0*/  USHF.L.U32 UR5, UR5, UR4, URZ ;  /* 0x0000000405057299 */ /* 0x000fe400080006ff */
[----:B------:R-:W-:-:S04]  /*3ae0*/  USHF.L.U32 UR4, UR6, UR4, URZ ;  /* 0x0000000406047299 */ /* 0x000fc800080006ff */
[----:B-1----:R-:W-:-:S04]  /*3af0*/  LOP3.LUT R0, R0, UR5, RZ, 0xc0, !PT ;  /* 0x0000000500007c12 */ /* 0x002fc8000f8ec0ff */
[----:B------:R-:W-:-:S13]  /*3b00*/  ISETP.NE.AND P0, PT, R0, UR5, PT ;  /* 0x0000000500007c0c */ /* 0x000fda000bf05270 */
[----:B------:R-:W-:Y:S05]  /*3b10*/  @P0 BRA `(.L_x_72) ;  /* 0x0000000000580947 */ /* 0x000fea0003800000 */
[----:B------:R-:W1:Y:S02]  /*3b20*/  LDS R0, [UR8+0x18] ;  /* 0x00001808ff007984 */ /* 0x000e640008000800 */
[----:B-1----:R-:W-:-:S04]  /*3b30*/  LOP3.LUT R0, R0, UR4, RZ, 0xc0, !PT ;  /* 0x0000000400007c12 */ /* 0x002fc8000f8ec0ff */
[----:B------:R-:W-:-:S13]  /*3b40*/  ISETP.NE.AND P0, PT, R0, UR4, PT ;  /* 0x0000000400007c0c */ /* 0x000fda000bf05270 */
[----:B------:R-:W-:Y:S05]  /*3b50*/  @P0 BRA `(.L_x_73) ;  /* 0x00000000003c0947 */ /* 0x000fea0003800000 */
[----:B------:R-:W1:Y:S01]  /*3b60*/  S2R R2, SR_LANEID ;  /* 0x0000000000027919 */ /* 0x000e620000000000 */
[----:B------:R-:W-:Y:S01]  /*3b70*/  ULOP3.LUT UR5, URZ, UR5, URZ, 0x33, !UPT ;  /* 0x00000005ff057292 */ /* 0x000fe2000f8e33ff */
[----:B------:R-:W-:Y:S01]  /*3b80*/  LOP3.LUT R4, RZ, UR4, RZ, 0x33, !PT ;  /* 0x00000004ff047c12 */ /* 0x000fe2000f8e33ff */
[----:B------:R-:W-:Y:S02]  /*3b90*/  VOTEU.ANY UR4, UPT, PT ;  /* 0x0000000000047886 */ /* 0x000fe400038e0100 */
[----:B------:R-:W-:Y:S01]  /*3ba0*/  UFLO.U32 UR4, UR4 ;  /* 0x00000004000472bd */ /* 0x000fe200080e0000 */
[----:B------:R-:W2:Y:S01]  /*3bb0*/  REDUX UR6, R4 ;  /* 0x00000000040673c4 */ /* 0x000ea20000000000 */
[----:B------:R-:W-:-:S06]  /*3bc0*/  IMAD.U32 R0, RZ, RZ, UR5 ;  /* 0x00000005ff007e24 */ /* 0x000fcc000f8e00ff */
[----:B------:R4:W-:Y:S01]  /*3bd0*/  UTCATOMSWS.AND URZ, UR5 ;  /* 0x0000000500ff79e3 */ /* 0x0009e20008000000 */
[----:B------:R-:W3:Y:S01]  /*3be0*/  REDUX UR7, R0 ;  /* 0x00000000000773c4 */ /* 0x000ee20000000000 */
[----:B-1----:R-:W-:Y:S01]  /*3bf0*/  ISETP.EQ.U32.AND P0, PT, R2, UR4, PT ;  /* 0x0000000402007c0c */ /* 0x002fe2000bf02070 */
[----:B--2---:R-:W-:Y:S01]  /*3c00*/  IMAD.U32 R2, RZ, RZ, UR6 ;  /* 0x00000006ff027e24 */ /* 0x004fe2000f8e00ff */
[----:B---3--:R-:W-:-:S11]  /*3c10*/  MOV R3, UR7 ;  /* 0x0000000700037c02 */ /* 0x008fd60008000f00 */
[----:B------:R4:W-:Y:S04]  /*3c20*/  @P0 ATOMS.AND RZ, [UR8+0x14], R3 ;  /* 0x00001403ffff098c */ /* 0x0009e8000a800008 */
[----:B------:R4:W-:Y:S01]  /*3c30*/  @P0 ATOMS.AND RZ, [UR8+0x18], R2 ;  /* 0x00001802ffff098c */ /* 0x0009e2000a800008 */
[----:B------:R-:W-:Y:S05]  /*3c40*/  BRA `(.L_x_74) ;  /* 0x0000000000147947 */ /* 0x000fea0003800000 */
.L_x_73:
[----:B------:R-:W-:Y:S02]  /*3c50*/  MOV R2, 0x3c70 ;  /* 0x00003c7000027802 */ /* 0x000fe40000000f00 */
[----:B---3-5:R-:W-:Y:S05]  /*3c60*/  CALL.REL.NOINC `($__internal_0_$__cuda_sm10x_tcgen05_guardrail_trap_col_being_dealloced_not_returned_by_alloc) ;  /* 0x0000005400947944 */ /* 0x028fea0003c00000 */
[----:B------:R-:W-:Y:S05]  /*3c70*/  BRA `(.L_x_74) ;  /* 0x0000000000087947 */ /* 0x000fea0003800000 */
.L_x_72:
[----:B------:R-:W-:Y:S02]  /*3c80*/  MOV R2, 0x3ca0 ;  /* 0x00003ca000027802 */ /* 0x000fe40000000f00 */
[----:B---3-5:R-:W-:Y:S05]  /*3c90*/  CALL.REL.NOINC `($__internal_2_$__cuda_sm10x_tcgen05_guardrail_trap_unallocated_columns_being_dealloced) ;  /* 0x0000005400a07944 */ /* 0x028fea0003c00000 */
.L_x_74:
[----:B------:R-:W-:Y:S01]  /*3ca0*/  NOP ;  /* 0x0000000000007918 */ /* 0x000fe20000000000 */
[----:B----4-:R-:W-:Y:S05]  /*3cb0*/  EXIT ;  /* 0x000000000000794d */ /* 0x010fea0003800000 */
.L_x_56:
[----:B------:R-:W-:-:S09]  /*3cc0*/  UISETP.NE.OR UP0, UPT, UR17, 0x3, !UP3 ;  /* 0x000000031100788c */ /* 0x000fd2000df05670 */
[----:B------:R-:W-:Y:S05]  /*3cd0*/  BRA.U UP0, `(.L_x_75) ;  /* 0x0000000d00807547 */ /* 0x000fea000b800000 */
[----:B------:R-:W1:Y:S01]  /*3ce0*/  LDCU UR32, c[0x0][0x370] ;  /* 0x00006e00ff2077ac */ /* 0x000e620008000800 */
[----:B------:R-:W2:Y:S01]  /*3cf0*/  LDC.64 R16, c[0x0][0x348] ;  /* 0x0000d200ff107b82 */ /* 0x000ea20000000a00 */
[----:B------:R-:W-:Y:S02]  /*3d00*/  HFMA2 R13, -RZ, RZ, 0, 0 ;  /* 0x00000000ff0d7431 */ /* 0x000fe400000001ff */
[----:B------:R-:W-:Y:S01]  /*3d10*/  IMAD.MOV.U32 R15, RZ, RZ, 0x1 ;  /* 0x00000001ff0f7424 */ /* 0x000fe200078e00ff */
[----:B------:R-:W1:Y:S01]  /*3d20*/  LDCU.128 UR28, c[0x0][0xb10] ;  /* 0x00016200ff1c77ac */ /* 0x000e620008000c00 */
[----:B------:R-:W-:Y:S01]  /*3d30*/  IMAD.MOV.U32 R14, RZ, RZ, RZ ;  /* 0x000000ffff0e7224 */ /* 0x000fe200078e00ff */
[----:B------:R-:W-:Y:S01]  /*3d40*/  MOV R7, 0x2000 ;  /* 0x0000200000077802 */ /* 0x000fe20000000f00 */
[----:B------:R-:W3:Y:S01]  /*3d50*/  LDCU UR27, c[0x0][0x374] ;  /* 0x00006e80ff1b77ac */ /* 0x000ee20008000800 */
[----:B------:R-:W4:Y:S01]  /*3d60*/  LDC.64 R2, c[0x0][0x888] ;  /* 0x00022200ff027b82 */ /* 0x000f220000000a00 */
[----:B------:R-:W3:Y:S01]  /*3d70*/  LDCU UR15, c[0x0][0xb0c] ;  /* 0x00016180ff0f77ac */ /* 0x000ee20008000800 */
[----:B------:R-:W2:Y:S06]  /*3d80*/  LDCU UR38, c[0x0][0xb20] ;  /* 0x00016400ff2677ac */ /* 0x000eac0008000800 */
[----:B------:R-:W4:Y:S01]  /*3d90*/  LDC.64 R4, c[0x0][0x890] ;  /* 0x00022400ff047b82 */ /* 0x000f220000000a00 */
[----:B------:R-:W2:Y:S01]  /*3da0*/  LDCU UR4, c[0x0][0xb30] ;  /* 0x00016600ff0477ac */ /* 0x000ea20008000800 */
[----:B------:R-:W-:Y:S01]  /*3db0*/  UMOV UR21, 0x400 ;  /* 0x0000040000157882 */ /* 0x000fe20000000000 */
[----:B-1----:R-:W-:-:S02]  /*3dc0*/  UIMAD.WIDE.U32 UR6, UR32, UR28, URZ ;  /* 0x0000001c200672a5 */ /* 0x002fc4000f8e00ff */
[----:B---3--:R-:W-:Y:S02]  /*3dd0*/  UIMAD.WIDE.U32 UR8, UR27, UR31, URZ ;  /* 0x0000001f1b0872a5 */ /* 0x008fe4000f8e00ff */
[----:B------:R-:W-:Y:S02]  /*3de0*/  ULEA UR21, UR45, UR21, 0x18 ;  /* 0x000000152d157291 */ /* 0x000fe4000f8ec0ff */
[----:B------:R-:W-:Y:S02]  /*3df0*/  UPLOP3.LUT UP3, UPT, UPT, UPT, UPT, 0x40, 0x4 ;  /* 0x000000000004789c */ /* 0x000fe40003f6e870 */
[----:B------:R-:W-:Y:S01]  /*3e00*/  UIADD3 UR33, UPT, UPT, UR21, 0x58, URZ ;  /* 0x0000005815217890 */ /* 0x000fe2000fffe0ff */
[----:B------:R-:W-:Y:S01]  /*3e10*/  UMOV UR6, UR7 ;  /* 0x0000000700067c82 */ /* 0x000fe20008000000 */
[----:B------:R-:W-:Y:S01]  /*3e20*/  UMOV UR34, UR9 ;  /* 0x0000000900227c82 */ /* 0x000fe20008000000 */
[----:B------:R-:W-:Y:S02]  /*3e30*/  UISETP.GE.AND UP0, UPT, UR42, 0x1, UPT ;  /* 0x000000012a00788c */ /* 0x000fe4000bf06270 */
[----:B------:R-:W-:Y:S01]  /*3e40*/  UISETP.NE.AND UP4, UPT, UR42, 0x1, UPT ;  /* 0x000000012a00788c */ /* 0x000fe2000bf85270 */
[----:B------:R-:W1:Y:S01]  /*3e50*/  LDCU.64 UR22, c[0x0][0xb28] ;  /* 0x00016500ff1677ac */ /* 0x000e620008000a00 */
[----:B------:R-:W-:-:S02]  /*3e60*/  UISETP.NE.AND UP6, UPT, UR15, 0x1, UPT ;  /* 0x000000010f00788c */ /* 0x000fc4000bfc5270 */
[----:B------:R-:W-:Y:S02]  /*3e70*/  UISETP.NE.AND UP5, UPT, UR30, 0x1, UPT ;  /* 0x000000011e00788c */ /* 0x000fe4000bfa5270 */
[----:B------:R-:W-:Y:S02]  /*3e80*/  UIADD3 UR17, UPT, UPT, UR21, 0x50, URZ ;  /* 0x0000005015117890 */ /* 0x000fe4000fffe0ff */
[----:B------:R-:W-:Y:S02]  /*3e90*/  UPRMT UR33, UR45, 0x654, UR33 ;  /* 0x000006542d217896 */ /* 0x000fe40008000021 */
[----:B------:R-:W-:Y:S02]  /*3ea0*/  USHF.R.U32.HI UR35, URZ, UR29, UR6 ;  /* 0x0000001dff237299 */ /* 0x000fe40008011606 */
[----:B--2---:R-:W-:Y:S02]  /*3eb0*/  USHF.R.U32.HI UR34, URZ, UR38, UR34 ;  /* 0x00000026ff227299 */ /* 0x004fe40008011622 */
[----:B------:R-:W-:-:S11]  /*3ec0*/  UISETP.NE.AND UP2, UPT, UR4, 0x1, UPT ;  /* 0x000000010400788c */ /* 0x000fd6000bf45270 */
.L_x_84:
[C---:B------:R-:W-:Y:S02]  /*3ed0*/  LEA R12, R14.reuse, UR21, 0x3 ;  /* 0x000000150e0c7c11 */ /* 0x040fe4000f8e18ff */
[----:B------:R-:W-:Y:S02]  /*3ee0*/  SHF.L.U32 R9, R13, 0x1f, RZ ;  /* 0x0000001f0d097819 */ /* 0x000fe400000006ff */
[----:B------:R-:W-:Y:S02]  /*3ef0*/  LEA R10, R14, UR21, 0x4 ;  /* 0x000000150e0a7c11 */ /* 0x000fe4000f8e20ff */
[----:B--2---:R-:W2:Y:S02]  /*3f00*/  SYNCS.PHASECHK.TRANS64.TRYWAIT P0, [R12+URZ+0x80], R9 ;  /* 0x000080090c0075a7 */ /* 0x004ea400080011ff */
[----:B--2---:R-:W-:Y:S05]  /*3f10*/  @!P0 BRA `(.L_x_76) ;  /* 0x0000005000248947 */ /* 0x004fea0003800000 */
.L_x_142:
[----:B--2---:R-:W2:Y:S01]  /*3f20*/  LDS.128 R8, [R10+0x110] ;  /* 0x000110000a087984 */ /* 0x004ea20000000c00 */
[----:B------:R-:W-:Y:S01]  /*3f30*/  UISETP.GE.AND UP0, UPT, UR42, 0x1, UPT ;  /* 0x000000012a00788c */ /* 0x000fe2000bf06270 */
[----:B------:R-:W-:Y:S01]  /*3f40*/  @!PT LDS RZ, [RZ] ;  /* 0x00000000fffff984 */ /* 0x000fe20000000800 */
[----:B------:R-:W-:Y:S01]  /*3f50*/  @!PT LDS RZ, [RZ] ;  /* 0x00000000fffff984 */ /* 0x000fe20000000800 */
[----:B------:R-:W-:Y:S01]  /*3f60*/  @!PT LDS RZ, [RZ] ;  /* 0x00000000fffff984 */ /* 0x000fe20000000800 */
[----:B------:R-:W-:Y:S01]  /*3f70*/  @!PT LDS RZ, [RZ] ;  /* 0x00000000fffff984 */ /* 0x000fe20000000800 */
[----:B------:R3:W-:Y:S06]  /*3f80*/  MEMBAR.ALL.CTA ;  /* 0x0000000000007992 */ /* 0x0007ec0000008000 */
[----:B---3--:R-:W3:Y:S01]  /*3f90*/  FENCE.VIEW.ASYNC.S ;  /* 0x00000000000073c6 */ /* 0x008ee20000000000 */
[----:B--2---:R-:W-:Y:S11]  /*3fa0*/  LOP3.LUT P0, RZ, R10, 0x1, RZ, 0xc0, !PT ;  /* 0x000000010aff7812 */ /* 0x004ff6000780c0ff */
[----:B------:R-:W-:Y:S02]  /*3fb0*/  @!UPT UIADD3 URZ, UPT, UPT, URZ, URZ, URZ ;  /* 0x000000fffffff290 */ /* 0x000fe4000fffe0ff */
[----:B---3--:R-:W-:Y:S01]  /*3fc0*/  VOTEU.ANY UP1, P0 ;  /* 0x0000000000ff7886 */ /* 0x008fe20000020100 */
[----:B------:R-:W-:Y:S11]  /*3fd0*/  PLOP3.LUT P0, PT, PT, PT, UP1, 0x80, 0x8 ;  /* 0x000000000008781c */ /* 0x000ff60003f0f018 */
[----:B------:R-:W-:Y:S02]  /*3fe0*/  @!UPT UIADD3 URZ, UPT, UPT, URZ, URZ, URZ ;  /* 0x000000fffffff290 */ /* 0x000fe4000fffe0ff */
[----:B------:R-:W-:Y:S02]  /*3ff0*/  @P0 SHF.R.U32.HI R0, RZ, 0x10, R9 ;  /* 0x00000010ff000819 */ /* 0x000fe40000011609 */
[----:B------:R-:W-:Y:S02]  /*4000*/  @P0 MOV R6, R8 ;  /* 0x0000000800060202 */ /* 0x000fe40000000f00 */
[----:B------:R-:W-:Y:S01]  /*4010*/  @P0 R2UR UR4, R0 ;  /* 0x00000000000402ca */ /* 0x000fe200000e0000 */
[----:B------:R-:W-:Y:S01]  /*4020*/  VIADD R0, R12, 0x90 ;  /* 0x000000900c007836 */ /* 0x000fe20000000000 */
[----:B------:R-:W-:Y:S02]  /*4030*/  @P0 LOP3.LUT R8, R9, 0xffff, RZ, 0xc0, !PT ;  /* 0x0000ffff09080812 */ /* 0x000fe400078ec0ff */
[----:B------:R-:W-:Y:S02]  /*4040*/  @P0 R2UR UR6, R6 ;  /* 0x00000000060602ca */ /* 0x000fe400000e0000 */
[----:B------:R-:W-:Y:S02]  /*4050*/  PRMT R0, RZ, 0x654, R0 ;  /* 0x00000654ff007816 */ /* 0x000fe40000000000 */
[----:B------:R-:W-:Y:S02]  /*4060*/  @P0 R2UR UR5, R8 ;  /* 0x00000000080502ca */ /* 0x000fe400000e0000 */
[----:B------:R2:W-:Y:S03]  /*4070*/  SYNCS.ARRIVE.TRANS64.RED.A1T0 RZ, [R0+URZ], RZ ;  /* 0x000000ff00ff79a7 */ /* 0x0005e600081004ff */
[----:B------:R-:W-:Y:S04]  /*4080*/  @UP1 UMOV UR26, UR4 ;  /* 0x00000004001a1c82 */ /* 0x000fe80008000000 */
[----:B------:R-:W-:Y:S04]  /*4090*/  @UP1 UMOV UR14, UR6 ;  /* 0x00000006000e1c82 */ /* 0x000fe80008000000 */
[----:B------:R-:W-:Y:S01]  /*40a0*/  @UP1 UMOV UR13, UR5 ;  /* 0x00000005000d1c82 */ /* 0x000fe20008000000 */
[----:B------:R-:W-:Y:S05]  /*40b0*/  BRA.U !UP0, `(.L_x_77) ;  /* 0x0000000108a47547 */ /* 0x000fea000b800000 */
[----:B------:R-:W-:Y:S02]  /*40c0*/  UIMAD.WIDE.U32 UR8, UR13, UR31, URZ ;  /* 0x0000001f0d0872a5 */ /* 0x000fe4000f8e00ff */
[----:B------:R-:W-:Y:S02]  /*40d0*/  UIMAD.WIDE.U32 UR10, UR14, UR28, URZ ;  /* 0x0000001c0e0a72a5 */ /* 0x000fe4000f8e00ff */
[----:B------:R-:W-:Y:S02]  /*40e0*/  USEL UR4, UR27, UR34, !UP5 ;  /* 0x000000221b047287 */ /* 0x000fe4000e800000 */
[----:B------:R-:W-:Y:S02]  /*40f0*/  USEL UR7, UR32, UR35, !UP6 ;  /* 0x0000002320077287 */ /* 0x000fe4000f000000 */
[----:B-1----:R-:W-:Y:S02]  /*4100*/  UIMAD.WIDE.U32 UR18, UR4, UR22, URZ ;  /* 0x00000016041272a5 */ /* 0x002fe4000f8e00ff */
[----:B------:R-:W-:Y:S01]  /*4110*/  UIMAD.WIDE.U32 UR24, UR7, UR22, URZ ;  /* 0x00000016071872a5 */ /* 0x000fe2000f8e00ff */
[----:B------:R-:W-:Y:S02]  /*4120*/  UMOV UR5, UR9 ;  /* 0x0000000900057c82 */ /* 0x000fe40008000000 */
[----:B------:R-:W-:Y:S03]  /*4130*/  USHF.R.U32.HI UR6, URZ, UR38, UR5 ;  /* 0x00000026ff067299 */ /* 0x000fe60008011605 */
[----:B------:R-:W-:Y:S01]  /*4140*/  UMOV UR5, UR11 ;  /* 0x0000000b00057c82 */ /* 0x000fe20008000000 */
[----:B------:R-:W-:Y:S02]  /*4150*/  USEL UR6, UR13, UR6, !UP5 ;  /* 0x000000060d067287 */ /* 0x000fe4000e800000 */
[----:B------:R-:W-:Y:S02]  /*4160*/  USHF.R.U32.HI UR8, URZ, UR29, UR5 ;  /* 0x0000001dff087299 */ /* 0x000fe40008011605 */
[----:B------:R-:W-:Y:S01]  /*4170*/  UIMAD.WIDE.U32 UR10, UR6, UR22, URZ ;  /* 0x00000016060a72a5 */ /* 0x000fe2000f8e00ff */
[----:B------:R-:W-:Y:S02]  /*4180*/  UMOV UR5, UR19 ;  /* 0x0000001300057c82 */ /* 0x000fe40008000000 */
[----:B------:R-:W-:Y:S03]  /*4190*/  @UP4 USHF.R.U32.HI UR4, URZ, UR23, UR5 ;  /* 0x00000017ff044299 */ /* 0x000fe60008011605 */
[----:B------:R-:W-:Y:S01]  /*41a0*/  UMOV UR5, UR25 ;  /* 0x0000001900057c82 */ /* 0x000fe20008000000 */
[----:B------:R-:W-:Y:S02]  /*41b0*/  UIMAD UR4, UR42, UR4, URZ ;  /* 0x000000042a0472a4 */ /* 0x000fe4000f8e02ff */
[----:B------:R-:W-:Y:S02]  /*41c0*/  @UP4 USHF.R.U32.HI UR7, URZ, UR23, UR5 ;  /* 0x00000017ff074299 */ /* 0x000fe40008011605 */
[----:B------:R-:W-:Y:S02]  /*41d0*/  USEL UR5, UR14, UR8, !UP6 ;  /* 0x000000080e057287 */ /* 0x000fe4000f000000 */
[----:B------:R-:W-:Y:S02]  /*41e0*/  UIMAD UR8, UR42, UR7, URZ ;  /* 0x000000072a0872a4 */ /* 0x000fe4000f8e02ff */
[----:B------:R-:W-:Y:S03]  /*41f0*/  UISETP.GE.AND UP0, UPT, UR6, UR4, UPT ;  /* 0x000000040600728c */ /* 0x000fe6000bf06270 */
[----:B------:R-:W-:Y:S01]  /*4200*/  UMOV UR4, UR11 ;  /* 0x0000000b00047c82 */ /* 0x000fe20008000000 */
[----:B------:R-:W-:Y:S02]  /*4210*/  UISETP.GE.OR UP0, UPT, UR5, UR8, UP0 ;  /* 0x000000080500728c */ /* 0x000fe40008706670 */
[----:B------:R-:W-:Y:S02]  /*4220*/  USHF.R.U32.HI UR4, URZ, UR23, UR4 ;  /* 0x00000017ff047299 */ /* 0x000fe40008011604 */
[----:B------:R-:W-:Y:S02]  /*4230*/  UIMAD.WIDE.U32 UR8, UR5, UR22, URZ ;  /* 0x00000016050872a5 */ /* 0x000fe4000f8e00ff */
[----:B------:R-:W-:Y:S04]  /*4240*/  USEL UR10, UR6, UR4, !UP4 ;  /* 0x00000004060a7287 */ /* 0x000fe8000e000000 */
[----:B------:R-:W-:Y:S01]  /*4250*/  UIADD3 UR11, UPT, UPT, -UR10, URZ, URZ ;  /* 0x000000ff0a0b7290 */ /* 0x000fe2000fffe1ff */
[----:B------:R-:W-:Y:S02]  /*4260*/  @!UP0 UMOV UR4, UR9 ;  /* 0x0000000900048c82 */ /* 0x000fe40008000000 */
[----:B------:R-:W-:Y:S02]  /*4270*/  @!UP0 USHF.R.U32.HI UR4, URZ, UR23, UR4 ;  /* 0x00000017ff048299 */ /* 0x000fe40008011604 */
[----:B------:R-:W-:Y:S02]  /*4280*/  UIMAD UR8, UR42, UR11, UR6 ;  /* 0x0000000b2a0872a4 */ /* 0x000fe4000f8e0206 */
[----:B------:R-:W-:Y:S04]  /*4290*/  @!UP0 USEL UR4, UR5, UR4, !UP4 ;  /* 0x0000000405048287 */ /* 0x000fe8000e000000 */
[----:B------:R-:W-:Y:S02]  /*42a0*/  @!UP0 UIMAD UR8, UR7, UR8, UR4 ;  /* 0x00000008070882a4 */ /* 0x000fe4000f8e0204 */
[----:B------:R-:W-:Y:S02]  /*42b0*/  @!UP0 UIADD3 UR9, UPT, UPT, UR10, -UR4, URZ ;  /* 0x800000040a098290 */ /* 0x000fe4000fffe0ff */
[----:B------:R-:W-:Y:S02]  /*42c0*/  UIADD3 UR4, UPT, UPT, -UR5, URZ, URZ ;  /* 0x000000ff05047290 */ /* 0x000fe4000fffe1ff */
[----:B------:R-:W-:Y:S02]  /*42d0*/  UIADD3 UR7, UPT, UPT, -UR6, URZ, URZ ;  /* 0x000000ff06077290 */ /* 0x000fe4000fffe1ff */
[----:B------:R-:W-:Y:S02]  /*42e0*/  @!UP0 UIMAD UR6, UR9, UR42, UR5 ;  /* 0x0000002a090682a4 */ /* 0x000fe4000f8e0205 */
[----:B------:R-:W-:Y:S02]  /*42f0*/  UIMAD UR14, UR15, UR4, UR14 ;  /* 0x000000040f0e72a4 */ /* 0x000fe4000f8e020e */
[----:B------:R-:W-:Y:S01]  /*4300*/  UIMAD UR13, UR30, UR7, UR13 ;  /* 0x000000071e0d72a4 */ /* 0x000fe2000f8e020d */
[----:B------:R-:W-:Y:S02]  /*4310*/  @!UP0 UMOV UR5, UR8 ;  /* 0x0000000800058c82 */ /* 0x000fe40008000000 */
[----:B------:R-:W-:Y:S02]  /*4320*/  UIMAD UR14, UR5, UR15, UR14 ;  /* 0x0000000f050e72a4 */ /* 0x000fe4000f8e020e */
[----:B------:R-:W-:Y:S11]  /*4330*/  UIMAD UR13, UR6, UR30, UR13 ;  /* 0x0000001e060d72a4 */ /* 0x000ff6000f8e020d */
[----:B------:R-:W-:Y:S01]  /*4340*/  @!UPT UIADD3 URZ, UPT, UPT, URZ, URZ, URZ ;  /* 0x000000fffffff290 */ /* 0x000fe2000fffe0ff */
.L_x_77:
[----:B------:R-:W3:Y:S01]  /*4350*/  @!UP2 LDCU.128 UR8, c[0x0][0xb10] ;  /* 0x00016200ff08a7ac */ /* 0x000ee20008000c00 */
[C---:B----4-:R-:W-:Y:S02]  /*4360*/  ISETP.NE.U32.AND P1, PT, R4.reuse, RZ, PT ;  /* 0x000000ff0400720c */ /* 0x050fe40003f25070 */
[----:B------:R-:W-:Y:S02]  /*4370*/  ISETP.NE.U32.AND P0, PT, R4, RZ, PT ;  /* 0x000000ff0400720c */ /* 0x000fe40003f05070 */
[C---:B------:R-:W-:Y:S02]  /*4380*/  ISETP.NE.AND.EX P1, PT, R5.reuse, RZ, PT, P1 ;  /* 0x000000ff0500720c */ /* 0x040fe40003f25310 */
[----:B------:R-:W-:Y:S01]  /*4390*/  ISETP.NE.AND.EX P0, PT, R5, RZ, PT, P0 ;  /* 0x000000ff0500720c */ /* 0x000fe20003f05300 */
[----:B------:R-:W4:Y:S01]  /*43a0*/  @!UP2 LDCU UR5, c[0x0][0xb0c] ;  /* 0x00016180ff05a7ac */ /* 0x000f220008000800 */
[----:B------:R-:W-:Y:S01]  /*43b0*/  SHF.L.U32 R9, R15, 0x1f, RZ ;  /* 0x0000001f0f097819 */ /* 0x000fe200000006ff */
[----:B------:R-:W-:Y:S02]  /*43c0*/  USHF.L.U32 UR19, UR16, 0x7, URZ ;  /* 0x0000000710137899 */ /* 0x000fe400080006ff */
[----:B------:R-:W-:Y:S02]  /*43d0*/  USHF.L.U32 UR18, UR20, 0x7, URZ ;  /* 0x0000000714127899 */ /* 0x000fe400080006ff */
[----:B---3--:R-:W-:Y:S07]  /*43e0*/  UIMAD.WIDE.U32 UR6, UR14, UR8, URZ ;  /* 0x000000080e0672a5 */ /* 0x008fee000f8e00ff */
[----:B------:R-:W-:Y:S01]  /*43f0*/  @!UP2 UMOV UR4, UR7 ;  /* 0x000000070004ac82 */ /* 0x000fe20008000000 */
[----:B----4-:R-:W-:Y:S02]  /*4400*/  @!UP2 UISETP.NE.AND UP0, UPT, UR5, 0x1, UPT ;  /* 0x000000010500a88c */ /* 0x010fe4000bf05270 */
[----:B------:R-:W-:Y:S02]  /*4410*/  @!UP2 USHF.R.U32.HI UR4, URZ, UR9, UR4 ;  /* 0x00000009ff04a299 */ /* 0x000fe40008011604 */
[----:B------:R-:W-:Y:S02]  /*4420*/  UIMAD.WIDE.U32 UR6, UR13, UR11, URZ ;  /* 0x0000000b0d0672a5 */ /* 0x000fe4000f8e00ff */
[----:B------:R-:W-:Y:S02]  /*4430*/  @!UP2 USEL UR8, UR14, UR4, !UP0 ;  /* 0x000000040e08a287 */ /* 0x000fe4000c000000 */
[----:B------:R-:W-:Y:S03]  /*4440*/  @!UP2 UISETP.NE.AND UP0, UPT, UR10, 0x1, UPT ;  /* 0x000000010a00a88c */ /* 0x000fe6000bf05270 */
[----:B------:R-:W-:Y:S02]  /*4450*/  @!UP2 UMOV UR6, UR7 ;  /* 0x000000070006ac82 */ /* 0x000fe40008000000 */
[----:B------:R-:W3:Y:S02]  /*4460*/  @!UP2 LDCU UR4, c[0x0][0xb20] ;  /* 0x00016400ff04a7ac */ /* 0x000ee40008000800 */
[----:B---3--:R-:W-:Y:S04]  /*4470*/  @!UP2 USHF.R.U32.HI UR6, URZ, UR4, UR6 ;  /* 0x00000004ff06a299 */ /* 0x008fe80008011606 */
[----:B------:R-:W-:Y:S04]  /*4480*/  @!UP2 USEL UR6, UR13, UR6, !UP0 ;  /* 0x000000060d06a287 */ /* 0x000fe8000c000000 */
[----:B------:R-:W-:Y:S02]  /*4490*/  @!UP2 UIADD3 UR4, UPT, UPT, -UR8, UR6, URZ ;  /* 0x000000060804a290 */ /* 0x000fe4000fffe1ff */
[----:B------:R-:W-:Y:S02]  /*44a0*/  @!UP2 UIADD3 UR6, UPT, UPT, UR8, -UR6, URZ ;  /* 0x800000060806a290 */ /* 0x000fe4000fffe0ff */
[----:B------:R-:W-:Y:S02]  /*44b0*/  @!UP2 UIMAD UR14, UR4, UR5, UR14 ;  /* 0x00000005040ea2a4 */ /* 0x000fe4000f8e020e */
[----:B------:R-:W-:Y:S01]  /*44c0*/  @!UP2 UIMAD UR13, UR6, UR10, UR13 ;  /* 0x0000000a060da2a4 */ /* 0x000fe2000f8e020d */
[----:B------:R-:W-:Y:S11]  /*44d0*/  BRA.U UP3, `(.L_x_78) ;  /* 0x0000000103107547 */ /* 0x000ff6000b800000 */
[----:B--2---:R-:W-:Y:S04]  /*44e0*/  MOV R0, UR37 ;  /* 0x0000002500007c02 */ /* 0x004fe80008000f00 */
[----:B------:R-:W-:Y:S04]  /*44f0*/  SHF.L.U32 R11, R0, 0x1f, RZ ;  /* 0x0000001f000b7819 */ /* 0x000fe800000006ff */
[----:B------:R-:W2:Y:S02]  /*4500*/  SYNCS.PHASECHK.TRANS64.TRYWAIT P2, [UR21+0x78], R11 ;  /* 0x0000780bff0075a7 */ /* 0x000ea40008041115 */
[----:B--2---:R-:W-:Y:S05]  /*4510*/  @!P2 BRA `(.L_x_79) ;  /* 0x0000004800b8a947 */ /* 0x004fea0003800000 */
.L_x_78:
[----:B------:R-:W-:Y:S05]  /*4520*/  @!P1 BRA `(.L_x_80) ;  /* 0x0000000000309947 */ /* 0x000fea0003800000 */
[----:B------:R-:W-:Y:S01]  /*4530*/  ISETP.NE.U32.AND P1, PT, R2, RZ, PT ;  /* 0x000000ff0200720c */ /* 0x000fe20003f25070 */
[----:B------:R-:W3:Y:S01]  /*4540*/  LDCU.64 UR4, c[0x0][0x358] ;  /* 0x00006b00ff0477ac */ /* 0x000ee20008000a00 */
[----:B------:R-:W-:Y:S02]  /*4550*/  IMAD.MOV.U32 R145, RZ, RZ, 0x1 ;  /* 0x00000001ff917424 */ /* 0x000fe400078e00ff */
[----:B------:R-:W-:Y:S11]  /*4560*/  ISETP.NE.AND.EX P1, PT, R3, RZ, PT, P1 ;  /* 0x000000ff0300720c */ /* 0x000ff60003f25310 */
[----:B------:R-:W-:Y:S02]  /*4570*/  @!UPT UIADD3 URZ, UPT, UPT, URZ, URZ, URZ ;  /* 0x000000fffffff290 */ /* 0x000fe4000fffe0ff */
[----:B--2---:R-:W2:Y:S01]  /*4580*/  @P1 LDC.64 R10, c[0x0][0x888] ;  /* 0x00022200ff0a1b82 */ /* 0x004ea20000000a00 */
[----:B------:R-:W-:Y:S04]  /*4590*/  @P1 IMAD R0, R4, UR36, RZ ;  /* 0x0000002404001c24 */ /* 0x000fe8000f8e02ff */
[----:B--2---:R-:W-:Y:S04]  /*45a0*/  @P1 IMAD.WIDE R10, R0, 0x4, R10 ;  /* 0x00000004000a1825 */ /* 0x004fe800078e020a */
[----:B------:R-:W-:Y:S01]  /*45b0*/  HFMA2 R0, -RZ, RZ, 0, 5.9604644775390625e-08 ;  /* 0x00000001ff007431 */ /* 0x000fe200000001ff */
[----:B---3-5:R3:W5:Y:S04]  /*45c0*/  @P1 LDG.E R72, desc[UR4][R10.64] ;  /* 0x000000040a481981 */ /* 0x028768000c1e1900 */
[----:B------:R-:W-:Y:S01]  /*45d0*/  @!P1 PRMT R145, R0, 0x7610, R145 ;  /* 0x0000761000919816 */ /* 0x000fe20000000091 */
[----:B---3--:R-:W4:Y:S06]  /*45e0*/  @!P1 LDC R72, c[0x0][0x880] ;  /* 0x00022000ff489b82 */ /* 0x008f2c0000000800 */
.L_x_80:
[----:B----45:R-:W-:Y:S01]  /*45f0*/  @!P0 ISETP.EQ.AND P1, PT, R72, RZ, PT ;  /* 0x000000ff4800820c */ /* 0x030fe20003f22270 */
[----:B------:R-:W-:Y:S01]  /*4600*/  @!UPT UIADD3 URZ, UPT, UPT, URZ, URZ, URZ ;  /* 0x000000fffffff290 */ /* 0x000fe2000fffe0ff */
[----:B------:R-:W-:Y:S11]  /*4610*/  @!P0 BRA `(.L_x_81) ;  /* 0x0000000000188947 */ /* 0x000ff60003800000 */
[----:B------:R-:W-:Y:S02]  /*4620*/  LOP3.LUT P0, RZ, R145, 0xff, RZ, 0xc0, !PT ;  /* 0x000000ff91ff7812 */ /* 0x000fe4000780c0ff */
[----:B------:R-:W-:Y:S04]  /*4630*/  ISETP.NE.U32.AND P1, PT, R2, RZ, PT ;  /* 0x000000ff0200720c */ /* 0x000fe80003f25070 */
[----:B------:R-:W-:Y:S04]  /*4640*/  ISETP.NE.AND.EX P1, PT, R3, RZ, PT, P1 ;  /* 0x000000ff0300720c */ /* 0x000fe80003f25310 */
[----:B------:R-:W-:Y:S03]  /*4650*/  PLOP3.LUT P1, PT, P1, PT, PT, 0x8, 0x80 ;  /* 0x000000000080781c */ /* 0x000fe60000f2e170 */
[----:B------:R-:W-:Y:S11]  /*4660*/  @P0 ISETP.EQ.AND P1, PT, R72, RZ, PT ;  /* 0x000000ff4800020c */ /* 0x000ff60003f22270 */
[----:B------:R-:W-:Y:S02]  /*4670*/  @!UPT UIADD3 URZ, UPT, UPT, URZ, URZ, URZ ;  /* 0x000000fffffff290 */ /* 0x000fe4000fffe0ff */
.L_x_81:
[----:B------:R-:W3:Y:S01]  /*4680*/  SYNCS.PHASECHK.TRANS64.TRYWAIT P2, [UR21+0x60], R9 ;  /* 0x00006009ff0075a7 */ /* 0x000ee20008041115 */
[----:B------:R-:W-:Y:S04]  /*4690*/  ELECT P0, URZ, PT ;  /* 0x0000000000ff782f */ /* 0x000fe80003800000 */
[----:B------:R-:W-:Y:S11]  /*46a0*/  PLOP3.LUT P1, PT, P1, P0, PT, 0xf2, 0x2f ;  /* 0x00000000002f781c */ /* 0x000ff60000f21e72 */
[----:B------:R-:W-:Y:S02]  /*46b0*/  @!UPT UIADD3 URZ, UPT, UPT, URZ, URZ, URZ ;  /* 0x000000fffffff290 */ /* 0x000fe4000fffe0ff */
[----:B------:R-:W-:Y:S05]  /*46c0*/  @!P1 IADD3 R8, P0, PT, R16, 0x580, RZ ;  /* 0x0000058010089810 */ /* 0x000fea0007f1e0ff */
[----:B------:R-:W-:Y:S01]  /*46d0*/  @!P1 IMAD.X R6, RZ, RZ, R17, P0 ;  /* 0x000000ffff069224 */ /* 0x000fe200000e0611 */
[----:B---3--:R-:W-:Y:S07]  /*46e0*/  @!P2 BRA `(.L_x_82) ;  /* 0x00000048005ca947 */ /* 0x008fee0003800000 */
.L_x_145:
[----:B------:R-:W-:Y:S01]  /*46f0*/  @!P1 R2UR UR5, R8 ;  /* 0x00000000080592ca */ /* 0x000fe200000e0000 */
[----:B------:R-:W-:Y:S01]  /*4700*/  VOTEU.ALL UP0, P1 ;  /* 0x0000000000ff7886 */ /* 0x000fe20000800000 */
[----:B------:R-:W-:Y:S01]  /*4710*/  @!P1 R2UR UR4, R6 ;  /* 0x00000000060492ca */ /* 0x000fe200000e0000 */
[----:B--2---:R-:W-:Y:S01]  /*4720*/  @!P1 IMAD.MOV.U32 R0, RZ, RZ, 0x2000 ;  /* 0x00002000ff009424 */ /* 0x004fe200078e00ff */
[----:B------:R-:W-:Y:S01]  /*4730*/  UMOV UR8, 0x0 ;  /* 0x0000000000087882 */ /* 0x000fe20000000000 */
[----:B------:R-:W-:Y:S01]  /*4740*/  UMOV UR9, 0x10000000 ;  /* 0x1000000000097882 */ /* 0x000fe20000000000 */
[----:B------:R-:W-:Y:S01]  /*4750*/  @!UP0 UIADD3 UR16, UPT, UPT, UR21, 0x200, URZ ;  /* 0x0000020015108890 */ /* 0x000fe2000fffe0ff */
[----:B------:R-:W-:Y:S01]  /*4760*/  VIADD R14, R14, 0x1 ;  /* 0x000000010e0e7836 */ /* 0x000fe20000000000 */
[----:B------:R-:W-:Y:S01]  /*4770*/  VOTEU.ALL UP0, P1 ;  /* 0x0000000000ff7886 */ /* 0x000fe20000800000 */
[----:B------:R-:W-:Y:S01]  /*4780*/  UMOV UR20, UR36 ;  /* 0x0000002400147c82 */ /* 0x000fe20008000000 */
[----:B------:R-:W-:Y:S03]  /*4790*/  UPRMT UR6, UR45, 0x654, UR17 ;  /* 0x000006542d067896 */ /* 0x000fe60008000011 */
[----:B------:R-:W-:Y:S02]  /*47a0*/  IMAD.U32 R10, RZ, RZ, UR5 ;  /* 0x00000005ff0a7e24 */ /* 0x000fe4000f8e00ff */
[----:B------:R-:W-:Y:S03]  /*47b0*/  IMAD.U32 R11, RZ, RZ, UR4 ;  /* 0x00000004ff0b7e24 */ /* 0x000fe6000f8e00ff */
[----:B------:R-:W-:Y:S02]  /*47c0*/  @!P1 R2UR UR4, R10 ;  /* 0x000000000a0492ca */ /* 0x000fe400000e0000 */
[----:B------:R-:W-:Y:S11]  /*47d0*/  @!P1 R2UR UR5, R11 ;  /* 0x000000000b0592ca */ /* 0x000ff600000e0000 */
[----:B------:R-:W-:Y:S02]  /*47e0*/  @!UPT UIADD3 URZ, UPT, UPT, URZ, URZ, URZ ;  /* 0x000000fffffff290 */ /* 0x000fe4000fffe0ff */
[----:B------:R2:W-:Y:S01]  /*47f0*/  @!UP0 UTMALDG.3D [UR16], [UR4], desc[UR8] ;  /* 0x00000810040085b4 */ /* 0x0005e20008011000 */
[----:B------:R2:W-:Y:S01]  /*4800*/  @!P1 SYNCS.ARRIVE.TRANS64.RED.A0TR RZ, [UR21+0x50], R0 ;  /* 0x00005000ffff99a7 */ /* 0x0005e20008300415 */
[----:B------:R-:W-:Y:S01]  /*4810*/  SYNCS.ARRIVE.TRANS64.RED.A1T0 RZ, [UR6], RZ ;  /* 0x000000ffffff79a7 */ /* 0x000fe20008100406 */
[----:B------:R-:W3:Y:S02]  /*4820*/  SYNCS.PHASECHK.TRANS64.TRYWAIT P0, [UR21+0x68], R9 ;  /* 0x00006809ff0075a7 */ /* 0x000ee40008001115 */
[----:B--23--:R-:W-:Y:S05]  /*4830*/  @!P0 BRA `(.L_x_83) ;  /* 0x0000004800208947 */ /* 0x00cfea0003800000 */
.L_x_147:
[----:B------:R-:W-:Y:S01]  /*4840*/  @!P1 IADD3 R6, P0, PT, R16, 0x580, RZ ;  /* 0x0000058010069810 */ /* 0x000fe20007f1e0ff */
[----:B------:R-:W-:Y:S01]  /*4850*/  VOTEU.ALL UP0, P1 ;  /* 0x0000000000ff7886 */ /* 0x000fe20000800000 */
[----:B------:R-:W-:Y:S01]  /*4860*/  UMOV UR6, 0x0 ;  /* 0x0000000000067882 */ /* 0x000fe20000000000 */
[----:B------:R-:W-:Y:S01]  /*4870*/  UMOV UR7, 0x10000000 ;  /* 0x1000000000077882 */ /* 0x000fe20000000000 */
[----:B------:R-:W-:Y:S01]  /*4880*/  @!P1 R2UR UR5, R6 ;  /* 0x00000000060592ca */ /* 0x000fe200000e0000 */
[----:B--2---:R-:W-:Y:S01]  /*4890*/  @!P1 IMAD.X R0, RZ, RZ, R17, P0 ;  /* 0x000000ffff009224 */ /* 0x004fe200000e0611 */
[----:B------:R-:W-:Y:S01]  /*48a0*/  @!UP0 UIADD3 UR10, UPT, UPT, UR18, 0x40, URZ ;  /* 0x00000040120a8890 */ /* 0x000fe2000fffe0ff */
[----:B------:R-:W-:Y:S01]  /*48b0*/  R2UR UR16, R147 ;  /* 0x00000000931072ca */ /* 0x000fe200000e0000 */
[----:B------:R-:W-:Y:S01]  /*48c0*/  @!UP0 UIADD3 UR8, UPT, UPT, UR21, 0x2200, URZ ;  /* 0x0000220015088890 */ /* 0x000fe2000fffe0ff */
[----:B------:R-:W-:Y:S01]  /*48d0*/  ISETP.NE.AND P0, PT, R14, 0x2, PT ;  /* 0x000000020e00780c */ /* 0x000fe20003f05270 */
[----:B------:R-:W-:Y:S01]  /*48e0*/  @!UP0 UIADD3 UR9, UPT, UPT, UR21, 0x58, URZ ;  /* 0x0000005815098890 */ /* 0x000fe2000fffe0ff */
[----:B------:R-:W-:Y:S01]  /*48f0*/  @!P1 R2UR UR4, R0 ;  /* 0x00000000000492ca */ /* 0x000fe200000e0000 */
[----:B------:R-:W-:Y:S01]  /*4900*/  VOTEU.ALL UP0, P1 ;  /* 0x0000000000ff7886 */ /* 0x000fe20000800000 */
[----:B------:R-:W-:Y:S01]  /*4910*/  UMOV UR11, UR19 ;  /* 0x00000013000b7c82 */ /* 0x000fe20008000000 */
[----:B------:R-:W-:Y:S01]  /*4920*/  UMOV UR12, UR36 ;  /* 0x00000024000c7c82 */ /* 0x000fe20008000000 */
[----:B------:R-:W-:Y:S01]  /*4930*/  SEL R0, RZ, 0x1, P0 ;  /* 0x00000001ff007807 */ /* 0x000fe20000000000 */
[----:B------:R-:W-:Y:S01]  /*4940*/  UIADD3 UR20, UPT, UPT, UR13, UR63, URZ ;  /* 0x0000003f0d147290 */ /* 0x000fe2000fffe0ff */
[----:B------:R-:W-:Y:S01]  /*4950*/  IMAD.U32 R8, RZ, RZ, UR5 ;  /* 0x00000005ff087e24 */ /* 0x000fe2000f8e00ff */
[----:B------:R-:W-:Y:S01]  /*4960*/  LOP3.LUT R15, R15, 0x1, RZ, 0x3c, !PT ;  /* 0x000000010f0f7812 */ /* 0x000fe200078e3cff */
[----:B------:R-:W-:Y:S01]  /*4970*/  UPLOP3.LUT UP3, UPT, UPT, UPT, UPT, 0x80, 0x8 ;  /* 0x000000000008789c */ /* 0x000fe20003f6f070 */
[----:B------:R-:W-:Y:S01]  /*4980*/  LOP3.LUT R13, R13, R0, RZ, 0x3c, !PT ;  /* 0x000000000d0d7212 */ /* 0x000fe200078e3cff */
[----:B------:R-:W-:Y:S01]  /*4990*/  UIADD3 UR16, UPT, UPT, UR14, UR16, URZ ;  /* 0x000000100e107290 */ /* 0x000fe2000fffe0ff */
[----:B------:R-:W-:Y:S01]  /*49a0*/  SEL R14, R14, RZ, P0 ;  /* 0x000000ff0e0e7207 */ /* 0x000fe20000000000 */
[----:B------:R-:W-:Y:S01]  /*49b0*/  UMOV UR36, UR26 ;  /* 0x0000001a00247c82 */ /* 0x000fe20008000000 */
[----:B------:R-:W-:Y:S01]  /*49c0*/  IMAD.U32 R9, RZ, RZ, UR4 ;  /* 0x00000004ff097e24 */ /* 0x000fe2000f8e00ff */
[----:B------:R-:W-:Y:S04]  /*49d0*/  @!P1 R2UR UR4, R8 ;  /* 0x00000000080492ca */ /* 0x000fe800000e0000 */
[----:B------:R-:W-:Y:S11]  /*49e0*/  @!P1 R2UR UR5, R9 ;  /* 0x00000000090592ca */ /* 0x000ff600000e0000 */
[----:B------:R-:W-:Y:S02]  /*49f0*/  @!UPT UIADD3 URZ, UPT, UPT, URZ, URZ, URZ ;  /* 0x000000fffffff290 */ /* 0x000fe4000fffe0ff */
[----:B------:R2:W-:Y:S01]  /*4a00*/  @!UP0 UTMALDG.3D [UR8], [UR4], desc[UR6] ;  /* 0x00000608040085b4 */ /* 0x0005e20008011000 */
[----:B------:R2:W-:Y:S01]  /*4a10*/  @!P1 SYNCS.ARRIVE.TRANS64.RED.A0TR RZ, [UR21+0x58], R7 ;  /* 0x00005807ffff99a7 */ /* 0x0005e20008300415 */
[----:B------:R-:W-:Y:S01]  /*4a20*/  SYNCS.ARRIVE.TRANS64.RED.A1T0 RZ, [UR33], RZ ;  /* 0x000000ffffff79a7 */ /* 0x000fe20008100421 */
[----:B------:R-:W-:Y:S05]  /*4a30*/  BRA.U UP1, `(.L_x_84) ;  /* 0xfffffff501247547 */ /* 0x000fea000b83ffff */
[----:B------:R-:W-:-:S04]  /*4a40*/  SHF.L.U32 R3, R15, 0x1f, RZ ;  /* 0x0000001f0f037819 */ /* 0x000fc800000006ff */
[----:B------:R-:W3:Y:S02]  /*4a50*/  SYNCS.PHASECHK.TRANS64.TRYWAIT P0, [UR21+0x60], R3 ;  /* 0x00006003ff0075a7 */ /* 0x000ee40008001115 */
[----:B---3--:R-:W-:Y:S05]  /*4a60*/  @!P0 BRA `(.L_x_85) ;  /* 0x0000004400ac8947 */ /* 0x008fea0003800000 */
.L_x_149:
[----:B---3--:R-:W-:-:S07]  /*4a70*/  MOV R0, UR21 ;  /* 0x0000001500007c02 */ /* 0x008fce0008000f00 */
.L_x_86:
[----:B---3--:R-:W-:-:S04]  /*4a80*/  SHF.L.U32 R3, R15, 0x1f, RZ ;  /* 0x0000001f0f037819 */ /* 0x008fc800000006ff */
[----:B------:R3:W4:Y:S03]  /*4a90*/  SYNCS.PHASECHK.TRANS64.TRYWAIT P0, [R0+URZ+0x68], R3 ;  /* 0x00006803000075a7 */ /* 0x00072600080011ff */
[----:B----4-:R-:W-:Y:S05]  /*4aa0*/  @!P0 NANOSLEEP.SYNCS 0x989680 ;  /* 0x009896800000895d */ /* 0x010fea0003900000 */
[----:B------:R-:W4:Y:S02]  /*4ab0*/  @!P0 SYNCS.PHASECHK.TRANS64 P0, [R0+URZ+0x68], R3 ;  /* 0x00006803000085a7 */ /* 0x000f2400080010ff */
[----:B-12-4-:R-:W-:Y:S05]  /*4ac0*/  @P0 EXIT ;  /* 0x000000000000094d */ /* 0x016fea0003800000 */
[----:B------:R-:W-:Y:S05]  /*4ad0*/  BRA `(.L_x_86) ;  /* 0xfffffffc00e87947 */ /* 0x000fea000383ffff */
.L_x_75:
[----:B------:R-:W-:-:S06]  /*4ae0*/  UISETP.GE.AND UP0, UPT, UR17, 0x4, UPT ;  /* 0x000000041100788c */ /* 0x000fcc000bf06270 */
[----:B------:R-:W-:-:S13]  /*4af0*/  PLOP3.LUT P0, PT, PT, PT, UP0, 0x80, 0x8 ;  /* 0x000000000008781c */ /* 0x000fda0003f0f008 */
[----:B------:R-:W-:Y:S05]  /*4b00*/  @!P0 EXIT ;  /* 0x000000000000894d */ /* 0x000fea0003800000 */
[----:B------:R-:W-:Y:S01]  /*4b10*/  BAR.SYNC.DEFER_BLOCKING 0x6, 0xa0 ;  /* 0x0182800000007b1d */ /* 0x000fe20000010000 */
[C---:B------:R-:W-:Y:S01]  /*4b20*/  IMAD.SHL.U32 R3, R158.reuse, 0x40, RZ ;  /* 0x000000409e037824 */ /* 0x040fe200078e00ff */
[C---:B------:R-:W-:Y:S01]  /*4b30*/  R2P PR, R158.reuse, 0x6 ;  /* 0x000000069e007804 */ /* 0x040fe20000000000 */
[C---:B------:R-:W-:Y:S01]  /*4b40*/  IMAD.SHL.U32 R144, R158.reuse, 0x8, RZ ;  /* 0x000000089e907824 */ /* 0x040fe200078e00ff */
[----:B------:R-:W-:Y:S01]  /*4b50*/  CS2R R152, SRZ ;  /* 0x0000000000987805 */ /* 0x000fe2000001ff00 */
[----:B------:R-:W-:Y:S01]  /*4b60*/  IMAD.MOV.U32 R155, RZ, RZ, 0x20 ;  /* 0x00000020ff9b7424 */ /* 0x000fe200078e00ff */
[----:B------:R-:W-:Y:S02]  /*4b70*/  UMOV UR44, 0x400 ;  /* 0x00000400002c7882 */ /* 0x000fe40000000000 */
[----:B------:R-:W1:Y:S01]  /*4b80*/  LDC.64 R138, c[0x0][0x8b0] ;  /* 0x00022c00ff8a7b82 */ /* 0x000e620000000a00 */
[----:B------:R-:W-:Y:S01]  /*4b90*/  ULEA UR44, UR45, UR44, 0x18 ;  /* 0x0000002c2d2c7291 */ /* 0x000fe2000f8ec0ff */
[----:B------:R-:W-:Y:S01]  /*4ba0*/  LOP3.LUT R7, R3, 0x180, RZ, 0xc0, !PT ;  /* 0x0000018003077812 */ /* 0x000fe200078ec0ff */
[----:B------:R-:W-:Y:S01]  /*4bb0*/  IMAD.U32 R69, R158, 0x10000, RZ ;  /* 0x000100009e457824 */ /* 0x000fe200078e00ff */
[----:B------:R-:W-:Y:S01]  /*4bc0*/  SEL R155, R155, 0xffffffe0, !P2 ;  /* 0xffffffe09b9b7807 */ /* 0x000fe20005000000 */
[----:B------:R-:W-:Y:S01]  /*4bd0*/  IMAD.MOV.U32 R156, RZ, RZ, 0x10 ;  /* 0x00000010ff9c7424 */ /* 0x000fe200078e00ff */
[----:B------:R-:W-:Y:S01]  /*4be0*/  LOP3.LUT R144, R7, 0x30, R144, 0xf8, !PT ;  /* 0x0000003007907812 */ /* 0x000fe200078ef890 */
[----:B------:R-:W-:Y:S01]  /*4bf0*/  UIADD3 UR4, UPT, UPT, UR44, 0x4200, URZ ;  /* 0x000042002c047890 */ /* 0x000fe2000fffe0ff */
[----:B------:R-:W2:Y:S01]  /*4c00*/  LDC.64 R136, c[0x0][0x8a8] ;  /* 0x00022a00ff887b82 */ /* 0x000ea20000000a00 */
[----:B------:R-:W-:Y:S01]  /*4c10*/  LOP3.LUT R69, R69, 0x600000, RZ, 0xc0, !PT ;  /* 0x0060000045457812 */ /* 0x000fe200078ec0ff */
[----:B------:R-:W-:Y:S01]  /*4c20*/  IMAD.MOV.U32 R68, RZ, RZ, RZ ;  /* 0x000000ffff447224 */ /* 0x000fe200078e00ff */
[----:B------:R-:W-:Y:S01]  /*4c30*/  LOP3.LUT R144, R144, 0x1e40, R3, 0xf8, !PT ;  /* 0x00001e4090907812 */ /* 0x000fe200078ef803 */
[----:B------:R-:W-:Y:S01]  /*4c40*/  IMAD.MOV.U32 R149, RZ, RZ, RZ ;  /* 0x000000ffff957224 */ /* 0x000fe200078e00ff */
[----:B------:R-:W-:-:S02]  /*4c50*/  SEL R156, R156, 0xfffffff0, !P1 ;  /* 0xfffffff09c9c7807 */ /* 0x000fc40004800000 */
[----:B------:R-:W-:Y:S02]  /*4c60*/  CS2R R150, SRZ ;  /* 0x0000000000967805 */ /* 0x000fe4000001ff00 */
[----:B------:R-:W-:Y:S01]  /*4c70*/  SHF.R.S32.HI R3, RZ, 0x4, R155 ;  /* 0x00000004ff037819 */ /* 0x000fe2000001149b */
[----:B------:R-:W-:Y:S01]  /*4c80*/  IMAD.U32 R157, RZ, RZ, UR4 ;  /* 0x00000004ff9d7e24 */ /* 0x000fe2000f8e00ff */
[----:B------:R-:W3:Y:S01]  /*4c90*/  LDS R0, [UR44+0x130] ;  /* 0x0001302cff007984 */ /* 0x000ee20008000800 */
[----:B------:R-:W-:Y:S01]  /*4ca0*/  LOP3.LUT R158, R158, 0x60, RZ, 0xc0, !PT ;  /* 0x000000609e9e7812 */ /* 0x000fe200078ec0ff */
[----:B------:R-:W4:Y:S01]  /*4cb0*/  LDCU UR58, c[0x0][0x370] ;  /* 0x00006e00ff3a77ac */ /* 0x000f220008000800 */
[----:B------:R-:W-:Y:S01]  /*4cc0*/  LEA.HI.SX32 R154, R156, R3, 0x1c ;  /* 0x000000039c9a7211 */ /* 0x000fe200078fe2ff */
[----:B------:R-:W1:Y:S01]  /*4cd0*/  LDCU UR43, c[0x0][0xb0c] ;  /* 0x00016180ff2b77ac */ /* 0x000e620008000800 */
[----:B------:R-:W1:Y:S01]  /*4ce0*/  LDCU UR39, c[0x0][0xb30] ;  /* 0x00016600ff2777ac */ /* 0x000e620008000800 */
[----:B------:R-:W1:Y:S01]  /*4cf0*/  LDCU.64 UR56, c[0x0][0x888] ;  /* 0x00011100ff3877ac */ /* 0x000e620008000a00 */
[----:B------:R-:W1:Y:S01]  /*4d00*/  LDCU.64 UR40, c[0x0][0xb28] ;  /* 0x00016500ff2877ac */ /* 0x000e620008000a00 */
[----:B------:R-:W1:Y:S01]  /*4d10*/  LDCU.64 UR60, c[0x0][0x890] ;  /* 0x00011200ff3c77ac */ /* 0x000e620008000a00 */
[----:B------:R-:W1:Y:S01]  /*4d20*/  LDCU.128 UR52, c[0x0][0xb10] ;  /* 0x00016200ff3477ac */ /* 0x000e620008000c00 */
[----:B------:R-:W1:Y:S01]  /*4d30*/  LDCU UR47, c[0x0][0x374] ;  /* 0x00006e80ff2f77ac */ /* 0x000e620008000800 */
[----:B------:R-:W-:Y:S01]  /*4d40*/  UIADD3 UR62, UPT, UPT, UR44, 0x200, URZ ;  /* 0x000002002c3e7890 */ /* 0x000fe2000fffe0ff */
[----:B-1234-:R-:W-:-:S11]  /*4d50*/  IMAD.IADD R69, R0, 0x1, R69 ;  /* 0x0000000100457824 */ /* 0x01efd600078e0245 */
.L_x_112:
[C---:B------:R-:W-:Y:S02]  /*4d60*/  LEA R3, R149.reuse, UR44, 0x3 ;  /* 0x0000002c95037c11 */ /* 0x040fe4000f8e18ff */
[----:B------:R-:W-:Y:S02]  /*4d70*/  SHF.L.U32 R0, R152, 0x1f, RZ ;  /* 0x0000001f98007819 */ /* 0x000fe400000006ff */
[----:B------:R-:W-:Y:S02]  /*4d80*/  LEA R5, R149, UR44, 0x4 ;  /* 0x0000002c95057c11 */ /* 0x000fe4000f8e20ff */
[----:B-1----:R-:W1:Y:S02]  /*4d90*/  SYNCS.PHASECHK.TRANS64.TRYWAIT P0, [R3+URZ+0x80], R0 ;  /* 0x00008000030075a7 */ /* 0x002e6400080011ff */
[----:B-1----:R-:W-:Y:S05]  /*4da0*/  @!P0 BRA `(.L_x_87) ;  /* 0x0000004000f48947 */ /* 0x002fea0003800000 */
.L_x_150:
        /* <DEDUP_REMOVED lines=11> */
[----:B------:R-:W-:Y:S01]  /*4e60*/  PLOP3.LUT P0, PT, PT, PT, UP1, 0x80, 0x8 ;  /* 0x000000000008781c */ /* 0x000fe20003f0f018 */
[----:B------:R-:W-:Y:S11]  /*4e70*/  UP2UR UR46, UPR, URZ, 0x2 ;  /* 0x00000002ff2e7883 */ /* 0x000ff60008000000 */
[----:B------:R-:W-:Y:S01]  /*4e80*/  @!UPT UIADD3 URZ, UPT, UPT, URZ, URZ, URZ ;  /* 0x000000fffffff290 */ /* 0x000fe2000fffe0ff */
[----:B-1----:R-:W-:Y:S02]  /*4e90*/  @P0 SHF.R.U32.HI R0, RZ, 0x10, R5 ;  /* 0x00000010ff000819 */ /* 0x002fe40000011605 */
        /* <DEDUP_REMOVED lines=12> */
[----:B------:R-:W2:Y:S01]  /*4f60*/  LDCU UR12, c[0x0][0xb20] ;  /* 0x00016400ff0c77ac */ /* 0x000ea20008000800 */
[----:B------:R-:W-:Y:S02]  /*4f70*/  UIMAD.WIDE.U32 UR4, UR47, UR55, URZ ;  /* 0x000000372f0472a5 */ /* 0x000fe4000f8e00ff */
[----:B------:R-:W-:Y:S02]  /*4f80*/  UIMAD.WIDE.U32 UR6, UR58, UR52, URZ ;  /* 0x000000343a0672a5 */ /* 0x000fe4000f8e00ff */
[----:B------:R-:W-:Y:S02]  /*4f90*/  UISETP.NE.AND UP0, UPT, UR54, 0x1, UPT ;  /* 0x000000013600788c */ /* 0x000fe4000bf05270 */
[----:B------:R-:W-:Y:S02]  /*4fa0*/  UIMAD.WIDE.U32 UR8, UR37, UR55, URZ ;  /* 0x00000037250872a5 */ /* 0x000fe4000f8e00ff */
[----:B------:R-:W-:Y:S02]  /*4fb0*/  UIMAD.WIDE.U32 UR10, UR38, UR52, URZ ;  /* 0x00000034260a72a5 */ /* 0x000fe4000f8e00ff */
[----:B------:R-:W-:Y:S02]  /*4fc0*/  UISETP.NE.AND UP1, UPT, UR43, 0x1, UPT ;  /* 0x000000012b00788c */ /* 0x000fe4000bf25270 */
[----:B------:R-:W-:Y:S01]  /*4fd0*/  UISETP.NE.AND UP2, UPT, UR42, 0x1, UPT ;  /* 0x000000012a00788c */ /* 0x000fe2000bf45270 */
[----:B------:R-:W-:Y:S02]  /*4fe0*/  UMOV UR4, UR5 ;  /* 0x0000000500047c82 */ /* 0x000fe40008000000 */
[----:B--2---:R-:W-:Y:S03]  /*4ff0*/  USHF.R.U32.HI UR5, URZ, UR12, UR4 ;  /* 0x0000000cff057299 */ /* 0x004fe60008011604 */
[----:B------:R-:W-:Y:S02]  /*5000*/  UMOV UR4, UR7 ;  /* 0x0000000700047c82 */ /* 0x000fe40008000000 */
[----:B------:R-:W-:Y:S02]  /*5010*/  USHF.R.U32.HI UR7, URZ, UR53, UR4 ;  /* 0x00000035ff077299 */ /* 0x000fe40008011604 */
[----:B------:R-:W-:Y:S02]  /*5020*/  USEL UR4, UR47, UR5, !UP0 ;  /* 0x000000052f047287 */ /* 0x000fe4000c000000 */
[----:B------:R-:W-:Y:S01]  /*5030*/  USEL UR7, UR58, UR7, !UP1 ;  /* 0x000000073a077287 */ /* 0x000fe2000c800000 */
[----:B------:R-:W-:Y:S01]  /*5040*/  UMOV UR5, UR9 ;  /* 0x0000000900057c82 */ /* 0x000fe20008000000 */
[----:B------:R-:W-:Y:S02]  /*5050*/  UIMAD.WIDE.U32 UR8, UR4, UR40, URZ ;  /* 0x00000028040872a5 */ /* 0x000fe4000f8e00ff */
[----:B------:R-:W-:Y:S03]  /*5060*/  USHF.R.U32.HI UR6, URZ, UR12, UR5 ;  /* 0x0000000cff067299 */ /* 0x000fe60008011605 */
[----:B------:R-:W-:Y:S01]  /*5070*/  UMOV UR5, UR11 ;  /* 0x0000000b00057c82 */ /* 0x000fe20008000000 */
[----:B------:R-:W-:Y:S02]  /*5080*/  UIMAD.WIDE.U32 UR10, UR7, UR40, URZ ;  /* 0x00000028070a72a5 */ /* 0x000fe4000f8e00ff */
[----:B------:R-:W-:Y:S02]  /*5090*/  USHF.R.U32.HI UR12, URZ, UR53, UR5 ;  /* 0x00000035ff0c7299 */ /* 0x000fe40008011605 */
[----:B------:R-:W-:Y:S01]  /*50a0*/  USEL UR6, UR37, UR6, !UP0 ;  /* 0x0000000625067287 */ /* 0x000fe2000c000000 */
[----:B------:R-:W-:Y:S02]  /*50b0*/  UMOV UR5, UR9 ;  /* 0x0000000900057c82 */ /* 0x000fe40008000000 */
[----:B------:R-:W-:Y:S01]  /*50c0*/  UMOV UR10, UR11 ;  /* 0x0000000b000a7c82 */ /* 0x000fe20008000000 */
[----:B------:R-:W-:Y:S02]  /*50d0*/  @UP2 USHF.R.U32.HI UR4, URZ, UR41, UR5 ;  /* 0x00000029ff042299 */ /* 0x000fe40008011605 */
[----:B------:R-:W-:Y:S02]  /*50e0*/  @UP2 USHF.R.U32.HI UR7, URZ, UR41, UR10 ;  /* 0x00000029ff072299 */ /* 0x000fe4000801160a */
[----:B------:R-:W-:Y:S02]  /*50f0*/  UIMAD UR4, UR42, UR4, URZ ;  /* 0x000000042a0472a4 */ /* 0x000fe4000f8e02ff */
[----:B------:R-:W-:Y:S02]  /*5100*/  UIMAD.WIDE.U32 UR10, UR6, UR40, URZ ;  /* 0x00000028060a72a5 */ /* 0x000fe4000f8e00ff */
[----:B------:R-:W-:Y:S02]  /*5110*/  USEL UR5, UR38, UR12, !UP1 ;  /* 0x0000000c26057287 */ /* 0x000fe4000c800000 */
[----:B------:R-:W-:Y:S02]  /*5120*/  UIMAD UR8, UR42, UR7, URZ ;  /* 0x000000072a0872a4 */ /* 0x000fe4000f8e02ff */
[----:B------:R-:W-:Y:S03]  /*5130*/  UISETP.GE.AND UP0, UPT, UR6, UR4, UPT ;  /* 0x000000040600728c */ /* 0x000fe6000bf06270 */
[----:B------:R-:W-:Y:S01]  /*5140*/  UMOV UR4, UR11 ;  /* 0x0000000b00047c82 */ /* 0x000fe20008000000 */
[----:B------:R-:W-:Y:S02]  /*5150*/  UISETP.GE.OR UP0, UPT, UR5, UR8, UP0 ;  /* 0x000000080500728c */ /* 0x000fe40008706670 */
[----:B------:R-:W-:Y:S02]  /*5160*/  USHF.R.U32.HI UR4, URZ, UR41, UR4 ;  /* 0x00000029ff047299 */ /* 0x000fe40008011604 */
[----:B------:R-:W-:Y:S02]  /*5170*/  UIMAD.WIDE.U32 UR8, UR5, UR40, URZ ;  /* 0x00000028050872a5 */ /* 0x000fe4000f8e00ff */
[----:B------:R-:W-:Y:S02]  /*5180*/  USEL UR11, UR6, UR4, !UP2 ;  /* 0x00000004060b7287 */ /* 0x000fe4000d000000 */
[----:B------:R-:W-:Y:S02]  /*5190*/  UIADD3 UR8, UPT, UPT, -UR5, URZ, URZ ;  /* 0x000000ff05087290 */ /* 0x000fe4000fffe1ff */
[----:B------:R-:W-:Y:S01]  /*51a0*/  UIADD3 UR10, UPT, UPT, -UR11, URZ, URZ ;  /* 0x000000ff0b0a7290 */ /* 0x000fe2000fffe1ff */
[----:B------:R-:W-:Y:S01]  /*51b0*/  @!UP0 UMOV UR4, UR9 ;  /* 0x0000000900048c82 */ /* 0x000fe20008000000 */
[----:B------:R-:W-:Y:S02]  /*51c0*/  UIADD3 UR9, UPT, UPT, -UR6, URZ, URZ ;  /* 0x000000ff06097290 */ /* 0x000fe4000fffe1ff */
[----:B------:R-:W-:Y:S02]  /*51d0*/  @!UP0 USHF.R.U32.HI UR4, URZ, UR41, UR4 ;  /* 0x00000029ff048299 */ /* 0x000fe40008011604 */
[----:B------:R-:W-:Y:S02]  /*51e0*/  UIMAD UR10, UR42, UR10, UR6 ;  /* 0x0000000a2a0a72a4 */ /* 0x000fe4000f8e0206 */
[----:B------:R-:W-:Y:S04]  /*51f0*/  @!UP0 USEL UR4, UR5, UR4, !UP2 ;  /* 0x0000000405048287 */ /* 0x000fe8000d000000 */
[----:B------:R-:W-:Y:S02]  /*5200*/  @!UP0 UIMAD UR10, UR7, UR10, UR4 ;  /* 0x0000000a070a82a4 */ /* 0x000fe4000f8e0204 */
[----:B------:R-:W-:Y:S02]  /*5210*/  @!UP0 UIADD3 UR11, UPT, UPT, UR11, -UR4, URZ ;  /* 0x800000040b0b8290 */ /* 0x000fe4000fffe0ff */
[----:B------:R-:W-:Y:S02]  /*5220*/  UIMAD UR7, UR43, UR8, UR38 ;  /* 0x000000082b0772a4 */ /* 0x000fe4000f8e0226 */
[----:B------:R-:W-:Y:S02]  /*5230*/  @!UP0 UIMAD UR6, UR11, UR42, UR5 ;  /* 0x0000002a0b0682a4 */ /* 0x000fe4000f8e0205 */
[----:B------:R-:W-:Y:S01]  /*5240*/  UIMAD UR4, UR54, UR9, UR37 ;  /* 0x00000009360472a4 */ /* 0x000fe2000f8e0225 */
[----:B------:R-:W-:Y:S02]  /*5250*/  @!UP0 UMOV UR5, UR10 ;  /* 0x0000000a00058c82 */ /* 0x000fe40008000000 */
[----:B------:R-:W-:Y:S02]  /*5260*/  UIMAD UR38, UR5, UR43, UR7 ;  /* 0x0000002b052672a4 */ /* 0x000fe4000f8e0207 */
[----:B------:R-:W-:Y:S11]  /*5270*/  UIMAD UR37, UR6, UR54, UR4 ;  /* 0x00000036062572a4 */ /* 0x000ff6000f8e0204 */
[----:B------:R-:W-:Y:S01]  /*5280*/  @!UPT UIADD3 URZ, UPT, UPT, URZ, URZ, URZ ;  /* 0x000000fffffff290 */ /* 0x000fe2000fffe0ff */
.L_x_88:
[----:B------:R-:W-:Y:S01]  /*5290*/  UISETP.NE.AND UP0, UPT, UR39, 0x1, UPT ;  /* 0x000000012700788c */ /* 0x000fe2000bf05270 */
[----:B------:R-:W-:Y:S01]  /*52a0*/  IADD3 R149, PT, PT, R149, 0x1, RZ ;  /* 0x0000000195957810 */ /* 0x000fe20007ffe0ff */
[----:B------:R-:W-:Y:S02]  /*52b0*/  USHF.L.U32 UR50, UR16, 0x7, URZ ;  /* 0x0000000710327899 */ /* 0x000fe400080006ff */
[----:B------:R-:W-:Y:S07]  /*52c0*/  USHF.L.U32 UR49, UR20, 0x7, URZ ;  /* 0x0000000714317899 */ /* 0x000fee00080006ff */
[----:B------:R-:W2:Y:S01]  /*52d0*/  @!UP0 LDCU.128 UR12, c[0x0][0xb10] ;  /* 0x00016200ff0c87ac */ /* 0x000ea20008000c00 */
[----:B------:R-:W3:Y:S01]  /*52e0*/  @!UP0 LDCU UR5, c[0x0][0xb0c] ;  /* 0x00016180ff0587ac */ /* 0x000ee20008000800 */
[----:B------:R-:W4:Y:S01]  /*52f0*/  @!UP0 LDCU UR10, c[0x0][0xb20] ;  /* 0x00016400ff0a87ac */ /* 0x000f220008000800 */
[----:B--2---:R-:W-:Y:S02]  /*5300*/  UIMAD.WIDE.U32 UR8, UR38, UR12, URZ ;  /* 0x0000000c260872a5 */ /* 0x004fe4000f8e00ff */
[----:B------:R-:W-:Y:S02]  /*5310*/  UIMAD.WIDE.U32 UR6, UR37, UR15, URZ ;  /* 0x0000000f250672a5 */ /* 0x000fe4000f8e00ff */
[----:B------:R-:W-:Y:S03]  /*5320*/  @!UP0 UISETP.NE.AND UP1, UPT, UR14, 0x1, UPT ;  /* 0x000000010e00888c */ /* 0x000fe6000bf25270 */
[----:B------:R-:W-:Y:S01]  /*5330*/  @!UP0 UMOV UR4, UR9 ;  /* 0x0000000900048c82 */ /* 0x000fe20008000000 */
[----:B---3--:R-:W-:Y:S02]  /*5340*/  @!UP0 UISETP.NE.AND UP2, UPT, UR5, 0x1, UPT ;  /* 0x000000010500888c */ /* 0x008fe4000bf45270 */
[----:B------:R-:W-:Y:S01]  /*5350*/  @!UP0 USHF.R.U32.HI UR4, URZ, UR13, UR4 ;  /* 0x0000000dff048299 */ /* 0x000fe20008011604 */
[----:B------:R-:W-:Y:S02]  /*5360*/  @!UP0 UMOV UR6, UR7 ;  /* 0x0000000700068c82 */ /* 0x000fe40008000000 */
[----:B----4-:R-:W-:Y:S02]  /*5370*/  @!UP0 USHF.R.U32.HI UR6, URZ, UR10, UR6 ;  /* 0x0000000aff068299 */ /* 0x010fe40008011606 */
[----:B------:R-:W-:Y:S02]  /*5380*/  @!UP0 USEL UR7, UR38, UR4, !UP2 ;  /* 0x0000000426078287 */ /* 0x000fe4000d000000 */
[----:B------:R-:W-:Y:S04]  /*5390*/  @!UP0 USEL UR6, UR37, UR6, !UP1 ;  /* 0x0000000625068287 */ /* 0x000fe8000c800000 */
[----:B------:R-:W-:Y:S02]  /*53a0*/  @!UP0 UIADD3 UR4, UPT, UPT, -UR7, UR6, URZ ;  /* 0x0000000607048290 */ /* 0x000fe4000fffe1ff */
[----:B------:R-:W-:Y:S02]  /*53b0*/  @!UP0 UIADD3 UR6, UPT, UPT, UR7, -UR6, URZ ;  /* 0x8000000607068290 */ /* 0x000fe4000fffe0ff */
[----:B------:R-:W-:Y:S02]  /*53c0*/  @!UP0 UIMAD UR38, UR4, UR5, UR38 ;  /* 0x00000005042682a4 */ /* 0x000fe4000f8e0226 */
[----:B------:R-:W-:Y:S02]  /*53d0*/  @!UP0 UIMAD UR37, UR6, UR14, UR37 ;  /* 0x0000000e062582a4 */ /* 0x000fe4000f8e0225 */
[----:B------:R-:W-:Y:S09]  /*53e0*/  ULOP3.LUT UP0, URZ, UR62, 0x1b0, URZ, 0xc0, !UPT ;  /* 0x000001b03eff7892 */ /* 0x000ff2000f80c0ff */
[----:B------:R-:W-:Y:S05]  /*53f0*/  BRA.U !UP0, `(.L_x_89) ;  /* 0x0000000108407547 */ /* 0x000fea000b800000 */
[----:B------:R-:W2:Y:S01]  /*5400*/  LDCU.64 UR8, c[0x4][0x80] ;  /* 0x01001000ff0877ac */ /* 0x000ea20008000a00 */
[----:B------:R-:W-:Y:S01]  /*5410*/  MOV R3, 0x0 ;  /* 0x0000000000037802 */ /* 0x000fe20000000f00 */
[----:B------:R-:W-:Y:S02]  /*5420*/  HFMA2 R12, -RZ, RZ, 0, 5.9604644775390625e-08 ;  /* 0x00000001ff0c7431 */ /* 0x000fe400000001ff */
[----:B------:R-:W-:Y:S02]  /*5430*/  IMAD.MOV.U32 R8, RZ, RZ, 0x70 ;  /* 0x00000070ff087424 */ /* 0x000fe400078e00ff */
[----:B------:R-:W-:Y:S01]  /*5440*/  IMAD.MOV.U32 R13, RZ, RZ, RZ ;  /* 0x000000ffff0d7224 */ /* 0x000fe200078e00ff */
[----:B------:R-:W3:Y:S01]  /*5450*/  LDCU.64 UR6, c[0x4][0x88] ;  /* 0x01001100ff0677ac */ /* 0x000ee20008000a00 */
[----:B------:R-:W4:Y:S01]  /*5460*/  LDC.64 R2, c[0x4][R3] ;  /* 0x0100000003027b82 */ /* 0x000f220000000a00 */
[----:B------:R-:W1:Y:S01]  /*5470*/  LDCU.64 UR4, c[0x4][0x8] ;  /* 0x01000100ff0477ac */ /* 0x000e620008000a00 */
[----:B--2---:R-:W-:Y:S01]  /*5480*/  MOV R5, UR9 ;  /* 0x0000000900057c02 */ /* 0x004fe20008000f00 */
[----:B------:R-:W-:Y:S01]  /*5490*/  IMAD.U32 R4, RZ, RZ, UR8 ;  /* 0x00000008ff047e24 */ /* 0x000fe2000f8e00ff */
[----:B---3--:R-:W-:Y:S01]  /*54a0*/  MOV R7, UR7 ;  /* 0x0000000700077c02 */ /* 0x008fe20008000f00 */
[----:B------:R-:W-:Y:S01]  /*54b0*/  IMAD.U32 R6, RZ, RZ, UR6 ;  /* 0x00000006ff067e24 */ /* 0x000fe2000f8e00ff */
[----:B-1----:R-:W-:Y:S01]  /*54c0*/  MOV R11, UR5 ;  /* 0x00000005000b7c02 */ /* 0x002fe20008000f00 */
[----:B------:R-:W-:Y:S02]  /*54d0*/  IMAD.U32 R10, RZ, RZ, UR4 ;  /* 0x00000004ff0a7e24 */ /* 0x000fe4000f8e00ff */
[----:B------:R-:W-:Y:S07]  /*54e0*/  LEPC R20, `(.L_x_89) ;  /* 0x000000001014794e */ /* 0x000fee0000000000 */
[----:B----45:R-:W-:Y:S05]  /*54f0*/  CALL.ABS.NOINC R2 ;  /* 0x0000000002007343 */ /* 0x030fea0003c00000 */
.L_x_89:
[----:B------:R-:W-:Y:S01]  /*5500*/  LOP3.LUT P0, RZ, R157, 0x1b0, RZ, 0xc0, !PT ;  /* 0x000001b09dff7812 */ /* 0x000fe2000780c0ff */
[----:B------:R-:W-:Y:S11]  /*5510*/  BSSY.RECONVERGENT B6, `(.L_x_90) ;  /* 0x0000013000067945 */ /* 0x000ff60003800200 */
[----:B------:R-:W-:Y:S01]  /*5520*/  @!UPT UIADD3 URZ, UPT, UPT, URZ, URZ, URZ ;  /* 0x000000fffffff290 */ /* 0x000fe2000fffe0ff */
[----:B------:R-:W-:Y:S05]  /*5530*/  @!P0 BRA `(.L_x_91) ;  /* 0x0000000000408947 */ /* 0x000fea0003800000 */
        /* <DEDUP_REMOVED lines=16> */
.L_x_91:
[----:B------:R-:W-:Y:S05]  /*5640*/  BSYNC.RECONVERGENT B6 ;  /* 0x0000000000067941 */ /* 0x000fea0003800200 */
.L_x_90:
[----:B------:R-:W-:Y:S01]  /*5650*/  R2UR UR4, R148 ;  /* 0x00000000940472ca */ /* 0x000fe200000e0000 */
[----:B------:R-:W-:Y:S01]  /*5660*/  UISETP.NE.U32.AND UP0, UPT, UR60, URZ, UPT ;  /* 0x000000ff3c00728c */ /* 0x000fe2000bf05070 */
[----:B------:R-:W-:Y:S02]  /*5670*/  ISETP.NE.U32.AND P4, PT, R138, RZ, PT ;  /* 0x000000ff8a00720c */ /* 0x000fe40003f85070 */
[----:B------:R-:W-:Y:S01]  /*5680*/  ISETP.NE.U32.AND P2, PT, RZ, UR56, PT ;  /* 0x00000038ff007c0c */ /* 0x000fe2000bf45070 */
[----:B------:R-:W-:Y:S01]  /*5690*/  UISETP.NE.AND.EX UP1, UPT, UR61, URZ, UPT, UP0 ;  /* 0x000000ff3d00728c */ /* 0x000fe2000bf25300 */
[----:B------:R-:W-:Y:S01]  /*56a0*/  ISETP.NE.AND.EX P4, PT, R139, RZ, PT, P4 ;  /* 0x000000ff8b00720c */ /* 0x000fe20003f85340 */
[----:B------:R-:W-:Y:S01]  /*56b0*/  UPLOP3.LUT UP0, UPT, UPT, UPT, UPT, 0x40, 0x4 ;  /* 0x000000000004789c */ /* 0x000fe20003f0e870 */
[----:B------:R-:W-:Y:S05]  /*56c0*/  ISETP.NE.AND.EX P2, PT, RZ, UR57, PT, P2 ;  /* 0x00000039ff007c0c */ /* 0x000fea000bf45320 */
[----:B------:R-:W-:Y:S06]  /*56d0*/  UISETP.NE.AND UP2, UPT, UR4, URZ, UPT ;  /* 0x000000ff0400728c */ /* 0x000fec000bf45270 */
[----:B------:R-:W-:Y:S05]  /*56e0*/  PLOP3.LUT P1, PT, PT, PT, UP2, 0x80, 0x8 ;  /* 0x000000000008781c */ /* 0x000fea0003f2f028 */
[----:B------:R-:W-:Y:S06]  /*56f0*/  @UP2 UPLOP3.LUT UP0, UPT, UPT, UPT, UP1, 0x80, 0x8 ;  /* 0x000000000008289c */ /* 0x000fec0003f0f010 */
[----:B------:R-:W-:Y:S01]  /*5700*/  PLOP3.LUT P0, PT, PT, PT, UP0, 0x80, 0x8 ;  /* 0x000000000008781c */ /* 0x000fe20003f0f008 */
[----:B------:R-:W-:Y:S01]  /*5710*/  @!UPT UIADD3 URZ, UPT, UPT, URZ, URZ, URZ ;  /* 0x000000fffffff290 */ /* 0x000fe2000fffe0ff */
[----:B------:R-:W-:Y:S11]  /*5720*/  BRA.U !UP1, `(.L_x_92) ;  /* 0x00000001093c7547 */ /* 0x000ff6000b800000 */
[----:B------:R-:W-:Y:S01]  /*5730*/  UISETP.NE.U32.AND UP0, UPT, UR56, URZ, UPT ;  /* 0x000000ff3800728c */ /* 0x000fe2000bf05070 */
[----:B-1----:R-:W-:Y:S01]  /*5740*/  HFMA2 R0, -RZ, RZ, 0, 5.9604644775390625e-08 ;  /* 0x00000001ff007431 */ /* 0x002fe200000001ff */
[----:B------:R-:W1:Y:S01]  /*5750*/  LDCU.64 UR8, c[0x0][0x358] ;  /* 0x00006b00ff0877ac */ /* 0x000e620008000a00 */
[----:B------:R-:W-:Y:S01]  /*5760*/  IMAD.MOV.U32 R145, RZ, RZ, 0x1 ;  /* 0x00000001ff917424 */ /* 0x000fe200078e00ff */
[----:B------:R-:W-:Y:S06]  /*5770*/  UISETP.NE.AND.EX UP0, UPT, UR57, URZ, UPT, UP0 ;  /* 0x000000ff3900728c */ /* 0x000fec000bf05300 */
[----:B------:R-:W-:Y:S05]  /*5780*/  PLOP3.LUT P3, PT, PT, PT, UP0, 0x80, 0x8 ;  /* 0x000000000008781c */ /* 0x000fea0003f6f008 */
[----:B------:R-:W2:Y:S01]  /*5790*/  @UP0 LDCU.64 UR4, c[0x0][0x888] ;  /* 0x00011100ff0407ac */ /* 0x000ea20008000a00 */
[----:B------:R-:W-:Y:S07]  /*57a0*/  @UP0 UIMAD UR6, UR36, UR60, URZ ;  /* 0x0000003c240602a4 */ /* 0x000fee000f8e02ff */
[----:B------:R-:W-:Y:S01]  /*57b0*/  @!P3 PRMT R145, R0, 0x7610, R145 ;  /* 0x000076100091b816 */ /* 0x000fe20000000091 */
[----:B--2---:R-:W-:Y:S06]  /*57c0*/  @UP0 UIMAD.WIDE UR4, UR6, 0x4, UR4 ;  /* 0x00000004060408a5 */ /* 0x004fec000f8e0204 */
[----:B------:R-:W-:Y:S01]  /*57d0*/  IMAD.U32 R2, RZ, RZ, UR4 ;  /* 0x00000004ff027e24 */ /* 0x000fe2000f8e00ff */
[----:B------:R-:W-:Y:S04]  /*57e0*/  MOV R3, UR5 ;  /* 0x0000000500037c02 */ /* 0x000fe80008000f00 */
[----:B------:R-:W2:Y:S01]  /*57f0*/  @!UP0 LDCU UR4, c[0x0][0x880] ;  /* 0x00011000ff0487ac */ /* 0x000ea20008000800 */
[----:B-1---5:R3:W5:Y:S02]  /*5800*/  @P3 LDG.E R72, desc[UR8][R2.64] ;  /* 0x0000000802483981 */ /* 0x022764000c1e1900 */
[----:B--23--:R-:W-:Y:S02]  /*5810*/  @!P3 IMAD.U32 R72, RZ, RZ, UR4 ;  /* 0x00000004ff48be24 */ /* 0x00cfe4000f8e00ff */
.L_x_92:
[----:B------:R-:W-:Y:S05]  /*5820*/  @!P4 BRA `(.L_x_93) ;  /* 0x000000000024c947 */ /* 0x000fea0003800000 */
[----:B------:R-:W-:Y:S01]  /*5830*/  ISETP.NE.U32.AND P3, PT, R136, RZ, PT ;  /* 0x000000ff8800720c */ /* 0x000fe20003f65070 */
[----:B------:R-:W2:Y:S03]  /*5840*/  LDCU.64 UR4, c[0x0][0x358] ;  /* 0x00006b00ff0477ac */ /* 0x000ea60008000a00 */
[----:B------:R-:W-:Y:S11]  /*5850*/  ISETP.NE.AND.EX P3, PT, R137, RZ, PT, P3 ;  /* 0x000000ff8900720c */ /* 0x000ff60003f65330 */
[----:B------:R-:W-:Y:S02]  /*5860*/  @!UPT UIADD3 URZ, UPT, UPT, URZ, URZ, URZ ;  /* 0x000000fffffff290 */ /* 0x000fe4000fffe0ff */
[----:B------:R-:W3:Y:S01]  /*5870*/  @P3 LDC.64 R2, c[0x0][0x8a8] ;  /* 0x00022a00ff023b82 */ /* 0x000ee20000000a00 */
[----:B-1----:R-:W-:Y:S04]  /*5880*/  @P3 IMAD R0, R138, UR36, RZ ;  /* 0x000000248a003c24 */ /* 0x002fe8000f8e02ff */
[----:B---3--:R-:W-:Y:S05]  /*5890*/  @P3 IMAD.WIDE R2, R0, 0x4, R2 ;  /* 0x0000000400023825 */ /* 0x008fea00078e0202 */
[----:B--2--5:R2:W5:Y:S02]  /*58a0*/  @P3 LDG.E R70, desc[UR4][R2.64] ;  /* 0x0000000402463981 */ /* 0x024564000c1e1900 */
[----:B--2---:R-:W3:Y:S02]  /*58b0*/  @!P3 LDC R70, c[0x0][0x8a0] ;  /* 0x00022800ff46bb82 */ /* 0x004ee40000000800 */
.L_x_93:
[----:B-----5:R-:W-:Y:S01]  /*58c0*/  ISETP.NE.AND P4, PT, R72, RZ, PT ;  /* 0x000000ff4800720c */ /* 0x020fe20003f85270 */
[----:B------:R-:W-:Y:S01]  /*58d0*/  BSSY B1, `(.L_x_94) ;  /* 0x0000048000017945 */ /* 0x000fe20003800000 */
[----:B------:R-:W-:Y:S01]  /*58e0*/  SEL R7, RZ, 0xffffffff, P2 ;  /* 0xffffffffff077807 */ /* 0x000fe20001000000 */
[----:B------:R-:W-:Y:S01]  /*58f0*/  IMAD.MOV.U32 R79, RZ, RZ, 0x1 ;  /* 0x00000001ff4f7424 */ /* 0x000fe200078e00ff */
[----:B------:R-:W-:Y:S01]  /*5900*/  LOP3.LUT P3, RZ, R145, 0xff, RZ, 0xc0, !PT ;  /* 0x000000ff91ff7812 */ /* 0x000fe2000786c0ff */
[C---:B------:R-:W-:Y:S01]  /*5910*/  IMAD R71, R68.reuse, 0x80, R69 ;  /* 0x0000008044477824 */ /* 0x040fe200078e0245 */
[----:B-1----:R-:W-:Y:S02]  /*5920*/  @P1 SEL R0, RZ, 0xffffffff, P4 ;  /* 0xffffffffff001807 */ /* 0x002fe40002000000 */
[----:B------:R-:W-:Y:S02]  /*5930*/  CS2R R90, SRZ ;  /* 0x00000000005a7805 */ /* 0x000fe4000001ff00 */
[----:B------:R-:W-:Y:S02]  /*5940*/  LEA R3, R151, UR44, 0x3 ;  /* 0x0000002c97037c11 */ /* 0x000fe4000f8e18ff */
[----:B------:R-:W-:Y:S02]  /*5950*/  CS2R R88, SRZ ;  /* 0x0000000000587805 */ /* 0x000fe4000001ff00 */
[----:B------:R-:W-:Y:S02]  /*5960*/  @P0 SEL R0, R7, R0, !P3 ;  /* 0x0000000007000207 */ /* 0x000fe40005800000 */
[----:B------:R-:W-:Y:S02]  /*5970*/  CS2R R86, SRZ ;  /* 0x0000000000567805 */ /* 0x000fe4000001ff00 */
[----:B------:R-:W-:Y:S02]  /*5980*/  LEA R78, R68, UR44, 0x3 ;  /* 0x0000002c444e7c11 */ /* 0x000fe4000f8e18ff */
[----:B------:R-:W-:Y:S02]  /*5990*/  CS2R R84, SRZ ;  /* 0x0000000000547805 */ /* 0x000fe4000001ff00 */
[----:B------:R-:W-:Y:S02]  /*59a0*/  @P1 LOP3.LUT R0, R0, 0x1, RZ, 0xc0, !PT ;  /* 0x0000000100001812 */ /* 0x000fe400078ec0ff */
[----:B------:R-:W-:Y:S02]  /*59b0*/  CS2R R82, SRZ ;  /* 0x0000000000527805 */ /* 0x000fe4000001ff00 */
[----:B------:R-:W-:Y:S02]  /*59c0*/  SHF.L.U32 R5, R153, 0x1f, RZ ;  /* 0x0000001f99057819 */ /* 0x000fe400000006ff */
[----:B------:R-:W-:Y:S02]  /*59d0*/  CS2R R80, SRZ ;  /* 0x0000000000507805 */ /* 0x000fe4000001ff00 */
[----:B------:R-:W-:Y:S02]  /*59e0*/  ISETP.NE.U32.OR P6, PT, R0, 0x1, !P1 ;  /* 0x000000010000780c */ /* 0x000fe40004fc5470 */
[----:B------:R-:W-:Y:S02]  /*59f0*/  CS2R R94, SRZ ;  /* 0x00000000005e7805 */ /* 0x000fe4000001ff00 */
[----:B------:R-:W-:Y:S02]  /*5a00*/  PLOP3.LUT P2, PT, PT, PT, UP1, 0x80, 0x8 ;  /* 0x000000000008781c */ /* 0x000fe40003f4f018 */
[----:B------:R-:W-:Y:S02]  /*5a10*/  CS2R R92, SRZ ;  /* 0x00000000005c7805 */ /* 0x000fe4000001ff00 */
[----:B------:R-:W-:Y:S02]  /*5a20*/  SEL R0, RZ, 0xffffffff, P4 ;  /* 0xffffffffff007807 */ /* 0x000fe40002000000 */
[----:B------:R-:W-:Y:S03]  /*5a30*/  P2R R96, PR, RZ, 0x40 ;  /* 0x00000040ff607803 */ /* 0x000fe60000000000 */
[----:B------:R-:W-:Y:S04]  /*5a40*/  @P6 SHF.L.U32 R2, R150, 0x1f, RZ ;  /* 0x0000001f96026819 */ /* 0x000fe800000006ff */
[----:B------:R-:W-:Y:S01]  /*5a50*/  @P2 SEL R0, R7, R0, !P3 ;  /* 0x0000000007002207 */ /* 0x000fe20005800000 */
[----:B------:R-:W1:Y:S03]  /*5a60*/  @P6 SYNCS.PHASECHK.TRANS64.TRYWAIT P1, [R3+URZ+0x50], R2 ;  /* 0x00005002030065a7 */ /* 0x000e6600080211ff */
[----:B------:R-:W-:Y:S04]  /*5a70*/  LOP3.LUT R0, R0, 0x1, RZ, 0xc0, !PT ;  /* 0x0000000100007812 */ /* 0x000fe800078ec0ff */
[----:B------:R-:W-:Y:S04]  /*5a80*/  ISETP.NE.U32.AND P5, PT, R0, 0x1, PT ;  /* 0x000000010000780c */ /* 0x000fe80003fa5070 */
[----:B------:R-:W-:Y:S01]  /*5a90*/  P2R R108, PR, RZ, 0x20 ;  /* 0x00000020ff6c7803 */ /* 0x000fe20000000000 */
[----:B------:R2:W4:Y:S01]  /*5aa0*/  SYNCS.PHASECHK.TRANS64.TRYWAIT P0, [R78+URZ+0xa0], R5 ;  /* 0x0000a0054e0075a7 */ /* 0x00052200080011ff */
[----:B-1----:R-:W-:Y:S01]  /*5ab0*/  @P6 SEL R79, RZ, 0x1, !P1 ;  /* 0x00000001ff4f6807 */ /* 0x002fe20004800000 */
[----:B--2---:R-:W-:Y:S06]  /*5ac0*/  @!P6 BRA `(.L_x_95) ;  /* 0x0000000000a0e947 */ /* 0x004fec0003800000 */
[----:B------:R-:W-:Y:S01]  /*5ad0*/  @P5 IMAD R7, R151, 0x2000, R144 ;  /* 0x0000200097075824 */ /* 0x000fe200078e0290 */
[----:B------:R-:W-:Y:S01]  /*5ae0*/  ISETP.NE.AND P1, PT, R79, RZ, PT ;  /* 0x000000ff4f00720c */ /* 0x000fe20003f25270 */
[----:B------:R-:W-:Y:S01]  /*5af0*/  BSSY B0, `(.L_x_96) ;  /* 0x0000011000007945 */ /* 0x000fe20003800000 */
[----:B------:R-:W-:Y:S01]  /*5b00*/  CS2R R94, SRZ ;  /* 0x00000000005e7805 */ /* 0x000fe2000001ff00 */
[----:B------:R-:W-:Y:S01]  /*5b10*/  @P5 VIADD R9, R7, UR44 ;  /* 0x0000002c07095c36 */ /* 0x000fe20008000000 */
[----:B------:R-:W-:Y:S02]  /*5b20*/  CS2R R92, SRZ ;  /* 0x00000000005c7805 */ /* 0x000fe4000001ff00 */
[----:B------:R-:W-:Y:S02]  /*5b30*/  CS2R R82, SRZ ;  /* 0x0000000000527805 */ /* 0x000fe4000001ff00 */
[----:B------:R-:W-:Y:S01]  /*5b40*/  CS2R R80, SRZ ;  /* 0x0000000000507805 */ /* 0x000fe2000001ff00 */
[--C-:B------:R-:W-:Y:S01]  /*5b50*/  @P5 IMAD.IADD R6, R156, 0x1, R9.reuse ;  /* 0x000000019c065824 */ /* 0x100fe200078e0209 */
[----:B------:R-:W-:Y:S01]  /*5b60*/  CS2R R86, SRZ ;  /* 0x0000000000567805 */ /* 0x000fe2000001ff00 */
[--C-:B------:R-:W-:Y:S01]  /*5b70*/  @P5 IMAD.IADD R4, R155, 0x1, R9.reuse ;  /* 0x000000019b045824 */ /* 0x100fe200078e0209 */
[----:B------:R-:W-:Y:S01]  /*5b80*/  CS2R R84, SRZ ;  /* 0x0000000000547805 */ /* 0x000fe2000001ff00 */
[----:B------:R-:W-:Y:S01]  /*5b90*/  @P5 IMAD R2, R154, 0x10, R9 ;  /* 0x000000109a025824 */ /* 0x000fe200078e0209 */
[----:B------:R-:W-:Y:S02]  /*5ba0*/  CS2R R90, SRZ ;  /* 0x00000000005a7805 */ /* 0x000fe4000001ff00 */
[----:B------:R-:W-:Y:S01]  /*5bb0*/  CS2R R88, SRZ ;  /* 0x0000000000587805 */ /* 0x000fe2000001ff00 */
[----:B------:R-:W-:Y:S06]  /*5bc0*/  @P1 BRA `(.L_x_97) ;  /* 0x00000000000c1947 */ /* 0x000fec0003800000 */
[----:B------:R-:W-:Y:S04]  /*5bd0*/  SHF.L.U32 R0, R150, 0x1f, RZ ;  /* 0x0000001f96007819 */ /* 0x000fe800000006ff */
[----:B------:R-:W1:Y:S02]  /*5be0*/  SYNCS.PHASECHK.TRANS64.TRYWAIT P1, [R3+URZ+0x50], R0 ;  /* 0x00005000030075a7 */ /* 0x000e6400080211ff */
[----:B-1----:R-:W-:Y:S05]  /*5bf0*/  @!P1 BRA `(.L_x_98) ;  /* 0x0000003400749947 */ /* 0x002fea0003800000 */
.L_x_97:
[----:B------:R-:W-:Y:S05]  /*5c00*/  BSYNC B0 ;  /* 0x0000000000007941 */ /* 0x000fea0003800000 */
.L_x_96:
[----:B------:R-:W-:Y:S01]  /*5c10*/  ISETP.NE.AND P1, PT, R108, RZ, PT ;  /* 0x000000ff6c00720c */ /* 0x000fe20003f25270 */
[----:B-1----:R-:W-:Y:S02]  /*5c20*/  VIADD R3, R3, 0x60 ;  /* 0x0000006003037836 */ /* 0x002fe40000000000 */
[----:B------:R-:W-:Y:S02]  /*5c30*/  IMAD.U32 R0, RZ, RZ, UR45 ;  /* 0x0000002dff007e24 */ /* 0x000fe4000f8e00ff */
[----:B------:R-:W-:Y:S03]  /*5c40*/  VIADD R151, R151, 0x1 ;  /* 0x0000000197977836 */ /* 0x000fe60000000000 */
[----:B------:R-:W-:Y:S05]  /*5c50*/  PRMT R0, R0, 0x654, R3 ;  /* 0x0000065400007816 */ /* 0x000fea0000000003 */
[----:B------:R1:W2:Y:S04]  /*5c60*/  @P1 LDS.128 R92, [R7+UR44+0x200] ;  /* 0x0002002c075c1984 */ /* 0x0002a80008000c00 */
[----:B------:R1:W1:Y:S04]  /*5c70*/  @P1 LDS.128 R80, [R6+0x200] ;  /* 0x0002000006501984 */ /* 0x0002680000000c00 */
[----:B------:R1:W1:Y:S04]  /*5c80*/  @P1 LDS.128 R84, [R4+0x200] ;  /* 0x0002000004541984 */ /* 0x0002680000000c00 */
[----:B------:R1:W1:Y:S01]  /*5c90*/  @P1 LDS.128 R88, [R2+0x200] ;  /* 0x0002000002581984 */ /* 0x0002620000000c00 */
[C---:B------:R-:W-:Y:S01]  /*5ca0*/  ISETP.NE.AND P1, PT, R151.reuse, 0x2, PT ;  /* 0x000000029700780c */ /* 0x040fe20003f25270 */
[----:B------:R-:W-:Y:S01]  /*5cb0*/  @!PT LDS RZ, [RZ] ;  /* 0x00000000fffff984 */ /* 0x000fe20000000800 */
[----:B------:R-:W-:Y:S01]  /*5cc0*/  @!PT LDS RZ, [RZ] ;  /* 0x00000000fffff984 */ /* 0x000fe20000000800 */
[----:B------:R-:W-:Y:S01]  /*5cd0*/  @!PT LDS RZ, [RZ] ;  /* 0x00000000fffff984 */ /* 0x000fe20000000800 */
[----:B------:R-:W-:Y:S01]  /*5ce0*/  @!PT LDS RZ, [RZ] ;  /* 0x00000000fffff984 */ /* 0x000fe20000000800 */
[----:B------:R5:W-:Y:S06]  /*5cf0*/  MEMBAR.ALL.CTA ;  /* 0x0000000000007992 */ /* 0x000bec0000008000 */
[----:B-----5:R-:W5:Y:S01]  /*5d00*/  FENCE.VIEW.ASYNC.S ;  /* 0x00000000000073c6 */ /* 0x020f620000000000 */
[----:B------:R-:W-:Y:S02]  /*5d10*/  SEL R3, RZ, 0x1, P1 ;  /* 0x00000001ff037807 */ /* 0x000fe40000800000 */
[----:B------:R-:W-:Y:S02]  /*5d20*/  SEL R151, R151, RZ, P1 ;  /* 0x000000ff97977207 */ /* 0x000fe40000800000 */
[----:B------:R-:W-:Y:S01]  /*5d30*/  LOP3.LUT R150, R150, R3, RZ, 0x3c, !PT ;  /* 0x0000000396967212 */ /* 0x000fe200078e3cff */
[----:B-----5:R1:W-:Y:S06]  /*5d40*/  SYNCS.ARRIVE.TRANS64.RED.A1T0 RZ, [R0+URZ], RZ ;  /* 0x000000ff00ff79a7 */ /* 0x0203ec00081004ff */
.L_x_95:
[----:B------:R-:W-:Y:S05]  /*5d50*/  BSYNC B1 ;  /* 0x0000000000017941 */ /* 0x000fea0003800000 */
.L_x_94:
[----:B------:R-:W-:Y:S04]  /*5d60*/  SHF.R.U32.HI R3, RZ, 0x15, R71 ;  /* 0x00000015ff037819 */ /* 0x000fe80000011647 */
[----:B------:R-:W-:Y:S01]  /*5d70*/  LOP3.LUT P1, RZ, R3, 0x3, R146, 0x48, !PT ;  /* 0x0000000303ff7812 */ /* 0x000fe20007824892 */
[----:B------:R-:W-:Y:S01]  /*5d80*/  @!UPT UIADD3 URZ, UPT, UPT, URZ, URZ, URZ ;  /* 0x000000fffffff290 */ /* 0x000fe2000fffe0ff */
[----:B----4-:R-:W-:Y:S11]  /*5d90*/  @P0 BRA `(.L_x_99) ;  /* 0x0000000000080947 */ /* 0x010ff60003800000 */
[----:B------:R-:W4:Y:S02]  /*5da0*/  SYNCS.PHASECHK.TRANS64.TRYWAIT P0, [R78+URZ+0xa0], R5 ;  /* 0x0000a0054e0075a7 */ /* 0x000f2400080011ff */
[----:B----4-:R-:W-:Y:S05]  /*5db0*/  @!P0 BRA `(.L_x_100) ;  /* 0x0000003400188947 */ /* 0x010fea0003800000 */
.L_x_99:
[----:B------:R-:W-:Y:S05]  /*5dc0*/  @!P1 BRA `(.L_x_101) ;  /* 0x0000000000409947 */ /* 0x000fea0003800000 */
[----:B------:R-:W4:Y:S01]  /*5dd0*/  LDCU.64 UR8, c[0x4][0x70] ;  /* 0x01000e00ff0877ac */ /* 0x000f220008000a00 */
[----:B------:R-:W-:Y:S01]  /*5de0*/  MOV R3, 0x0 ;  /* 0x0000000000037802 */ /* 0x000fe20000000f00 */
[----:B------:R-:W-:Y:S02]  /*5df0*/  HFMA2 R12, -RZ, RZ, 0, 5.9604644775390625e-08 ;  /* 0x00000001ff0c7431 */ /* 0x000fe400000001ff */
[----:B------:R-:W-:Y:S02]  /*5e00*/  IMAD.MOV.U32 R8, RZ, RZ, 0x192 ;  /* 0x00000192ff087424 */ /* 0x000fe400078e00ff */
[----:B------:R-:W-:Y:S01]  /*5e10*/  IMAD.MOV.U32 R13, RZ, RZ, RZ ;  /* 0x000000ffff0d7224 */ /* 0x000fe200078e00ff */
[----:B------:R-:W5:Y:S01]  /*5e20*/  LDCU.64 UR6, c[0x4][0x78] ;  /* 0x01000f00ff0677ac */ /* 0x000f620008000a00 */
[----:B-1----:R-:W1:Y:S01]  /*5e30*/  LDC.64 R2, c[0x4][R3] ;  /* 0x0100000003027b82 */ /* 0x002e620000000a00 */
[----:B------:R-:W2:Y:S01]  /*5e40*/  LDCU.64 UR4, c[0x4][0x10] ;  /* 0x01000200ff0477ac */ /* 0x000ea20008000a00 */
[----:B----4-:R-:W-:Y:S01]  /*5e50*/  MOV R5, UR9 ;  /* 0x0000000900057c02 */ /* 0x010fe20008000f00 */
[----:B------:R-:W-:Y:S01]  /*5e60*/  IMAD.U32 R4, RZ, RZ, UR8 ;  /* 0x00000008ff047e24 */ /* 0x000fe2000f8e00ff */
[----:B-----5:R-:W-:Y:S01]  /*5e70*/  MOV R7, UR7 ;  /* 0x0000000700077c02 */ /* 0x020fe20008000f00 */
[----:B------:R-:W-:Y:S01]  /*5e80*/  IMAD.U32 R6, RZ, RZ, UR6 ;  /* 0x00000006ff067e24 */ /* 0x000fe2000f8e00ff */
[----:B--2---:R-:W-:Y:S01]  /*5e90*/  MOV R11, UR5 ;  /* 0x00000005000b7c02 */ /* 0x004fe20008000f00 */
[----:B------:R-:W-:Y:S02]  /*5ea0*/  IMAD.U32 R10, RZ, RZ, UR4 ;  /* 0x00000004ff0a7e24 */ /* 0x000fe4000f8e00ff */
[----:B------:R-:W-:Y:S07]  /*5eb0*/  LEPC R20, `(.L_x_101) ;  /* 0x000000001014794e */ /* 0x000fee0000000000 */
[----:B-1-3--:R-:W-:Y:S05]  /*5ec0*/  CALL.ABS.NOINC R2 ;  /* 0x0000000002007343 */ /* 0x00afea0003c00000 */
.L_x_101:
[----:B--2---:R-:W-:Y:S01]  /*5ed0*/  SHF.L.U32 R75, R92, 0x10, RZ ;  /* 0x000000105c4b7819 */ /* 0x004fe200000006ff */
[----:B------:R-:W-:Y:S05]  /*5ee0*/  WARPSYNC.ALL ;  /* 0x0000000000007948 */ /* 0x000fea0003800000 */
[----:B------:R-:W-:Y:S01]  /*5ef0*/  R2UR UR4, R71 ;  /* 0x00000000470472ca */ /* 0x000fe200000e0000 */
[----:B------:R-:W-:Y:S01]  /*5f00*/  BSSY.RECONVERGENT B0, `(.L_x_102) ;  /* 0x0000121000007945 */ /* 0x000fe20003800200 */
[----:B------:R-:W-:Y:S02]  /*5f10*/  ISETP.NE.AND P6, PT, R96, RZ, PT ;  /* 0x000000ff6000720c */ /* 0x000fe40003fc5270 */
[----:B------:R-:W-:Y:S02]  /*5f20*/  IADD3 R110, PT, PT, R144, UR44, RZ ;  /* 0x0000002c906e7c10 */ /* 0x000fe4000fffe0ff */
[----:B------:R-:W-:Y:S02]  /*5f30*/  SHF.L.U32 R109, R154, 0x4, RZ ;  /* 0x000000049a6d7819 */ /* 0x000fe400000006ff */
[-C--:B------:R-:W-:Y:S02]  /*5f40*/  IADD3 R161, PT, PT, R156, R110.reuse, RZ ;  /* 0x0000006e9ca17210 */ /* 0x080fe40007ffe0ff */
[----:B------:R-:W-:Y:S02]  /*5f50*/  IADD3 R160, PT, PT, R155, R110, RZ ;  /* 0x0000006e9ba07210 */ /* 0x000fe40007ffe0ff */
[----:B------:R-:W-:Y:S01]  /*5f60*/  IADD3 R159, PT, PT, R110, R109, RZ ;  /* 0x0000006d6e9f7210 */ /* 0x000fe20007ffe0ff */
[----:B-1--4-:R-:W3:Y:S01]  /*5f70*/  LDTM.x64 R4, tmem[UR4] ;  /* 0x00000004000479ee */ /* 0x012ee20008340000 */
[C---:B------:R-:W-:Y:S02]  /*5f80*/  PRMT R73, R92.reuse, 0x8880, RZ ;  /* 0x000088805c497816 */ /* 0x040fe400000000ff */
[----:B------:R-:W-:Y:S02]  /*5f90*/  SHF.R.S32.HI R75, RZ, 0x18, R75 ;  /* 0x00000018ff4b7819 */ /* 0x000fe4000001144b */
[----:B------:R-:W-:Y:S02]  /*5fa0*/  SHF.R.S32.HI R76, RZ, 0x18, R93 ;  /* 0x00000018ff4c7819 */ /* 0x000fe4000001145d */
[----:B------:R-:W-:Y:S02]  /*5fb0*/  SHF.L.U32 R74, R92, 0x8, RZ ;  /* 0x000000085c4a7819 */ /* 0x000fe400000006ff */
[----:B------:R-:W-:Y:S02]  /*5fc0*/  SHF.L.U32 R77, R93, 0x8, RZ ;  /* 0x000000085d4d7819 */ /* 0x000fe400000006ff */
[----:B------:R-:W-:Y:S02]  /*5fd0*/  SHF.R.S32.HI R74, RZ, 0x18, R74 ;  /* 0x00000018ff4a7819 */ /* 0x000fe4000001144a */
[----:B------:R-:W-:Y:S02]  /*5fe0*/  SHF.R.S32.HI R77, RZ, 0x18, R77 ;  /* 0x00000018ff4d7819 */ /* 0x000fe4000001144d */
[----:B------:R-:W-:Y:S02]  /*5ff0*/  ISETP.NE.AND P0, PT, R158, RZ, PT ;  /* 0x000000ff9e00720c */ /* 0x000fe40003f05270 */
[----:B------:R-:W-:Y:S02]  /*6000*/  LEA R111, R151, UR44, 0x3 ;  /* 0x0000002c976f7c11 */ /* 0x000fe4000f8e18ff */
[----:B------:R-:W-:Y:S01]  /*6010*/  @P6 SHF.L.U32 R116, R150, 0x1f, RZ ;  /* 0x0000001f96746819 */ /* 0x000fe200000006ff */
[C---:B---3--:R-:W-:Y:S02]  /*6020*/  IMAD R0, R70.reuse, R4, RZ ;  /* 0x0000000446007224 */ /* 0x048fe400078e02ff */
[C---:B------:R-:W-:Y:S02]  /*6030*/  IMAD R2, R70.reuse, R5, RZ ;  /* 0x0000000546027224 */ /* 0x040fe400078e02ff */
[----:B------:R-:W-:Y:S02]  /*6040*/  IMAD R3, R70, R6, RZ ;  /* 0x0000000646037224 */ /* 0x000fe400078e02ff */
[-C--:B------:R-:W-:Y:S01]  /*6050*/  IMAD R0, R73, R72.reuse, R0 ;  /* 0x0000004849007224 */ /* 0x080fe200078e0200 */
[----:B------:R-:W-:Y:S01]  /*6060*/  SHF.R.S32.HI R73, RZ, 0x18, R92 ;  /* 0x00000018ff497819 */ /* 0x000fe2000001145c */
[-C--:B------:R-:W-:Y:S01]  /*6070*/  IMAD R2, R75, R72.reuse, R2 ;  /* 0x000000484b027224 */ /* 0x080fe200078e0202 */
[C---:B------:R-:W-:Y:S01]  /*6080*/  PRMT R75, R93.reuse, 0x8880, RZ ;  /* 0x000088805d4b7816 */ /* 0x040fe200000000ff */
[----:B------:R-:W-:Y:S01]  /*6090*/  IMAD R3, R74, R72, R3 ;  /* 0x000000484a037224 */ /* 0x000fe200078e0203 */
[----:B------:R-:W-:Y:S01]  /*60a0*/  SHF.L.U32 R74, R93, 0x10, RZ ;  /* 0x000000105d4a7819 */ /* 0x000fe200000006ff */
[C---:B------:R-:W-:Y:S02]  /*60b0*/  IMAD R7, R70.reuse, R7, RZ ;  /* 0x0000000746077224 */ /* 0x040fe400078e02ff */
[C---:B------:R-:W-:Y:S01]  /*60c0*/  IMAD R4, R70.reuse, R8, RZ ;  /* 0x0000000846047224 */ /* 0x040fe200078e02ff */
[----:B------:R-:W-:Y:S01]  /*60d0*/  SHF.R.S32.HI R74, RZ, 0x18, R74 ;  /* 0x00000018ff4a7819 */ /* 0x000fe2000001144a */
[----:B------:R-:W-:Y:S02]  /*60e0*/  IMAD R5, R70, R9, RZ ;  /* 0x0000000946057224 */ /* 0x000fe400078e02ff */
[-C--:B------:R-:W-:Y:S01]  /*60f0*/  IMAD R7, R73, R72.reuse, R7 ;  /* 0x0000004849077224 */ /* 0x080fe200078e0207 */
[C---:B------:R-:W-:Y:S01]  /*6100*/  PRMT R73, R94.reuse, 0x8880, RZ ;  /* 0x000088805e497816 */ /* 0x040fe200000000ff */
[----:B------:R-:W-:Y:S01]  /*6110*/  IMAD R4, R75, R72, R4 ;  /* 0x000000484b047224 */ /* 0x000fe200078e0204 */
[----:B------:R-:W-:Y:S01]  /*6120*/  SHF.L.U32 R75, R94, 0x8, RZ ;  /* 0x000000085e4b7819 */ /* 0x000fe200000006ff */
[----:B------:R-:W-:Y:S01]  /*6130*/  IMAD R6, R70, R10, RZ ;  /* 0x0000000a46067224 */ /* 0x000fe200078e02ff */
[----:B------:R-:W-:Y:S01]  /*6140*/  I2IP.S8.S32.SAT R97, R7, R3, RZ ;  /* 0x0000000307617239 */ /* 0x000fe200000014ff */
[----:B------:R-:W-:Y:S01]  /*6150*/  IMAD R5, R74, R72, R5 ;  /* 0x000000484a057224 */ /* 0x000fe200078e0205 */
[----:B------:R-:W-:Y:S01]  /*6160*/  SHF.L.U32 R74, R94, 0x10, RZ ;  /* 0x000000105e4a7819 */ /* 0x000fe200000006ff */
[----:B------:R-:W-:Y:S01]  /*6170*/  IMAD R11, R70, R11, RZ ;  /* 0x0000000b460b7224 */ /* 0x000fe200078e02ff */
[----:B------:R-:W-:Y:S01]  /*6180*/  I2IP.S8.S32.SAT R96, R2, R0, R97 ;  /* 0x0000000002607239 */ /* 0x000fe20000001461 */
[C---:B------:R-:W-:Y:S01]  /*6190*/  IMAD R8, R70.reuse, R12, RZ ;  /* 0x0000000c46087224 */ /* 0x040fe200078e02ff */
[----:B------:R-:W-:Y:S01]  /*61a0*/  SHF.R.S32.HI R74, RZ, 0x18, R74 ;  /* 0x00000018ff4a7819 */ /* 0x000fe2000001144a */
[-C--:B------:R-:W-:Y:S01]  /*61b0*/  IMAD R6, R77, R72.reuse, R6 ;  /* 0x000000484d067224 */ /* 0x080fe200078e0206 */
[----:B------:R-:W-:Y:S01]  /*61c0*/  SHF.R.S32.HI R75, RZ, 0x18, R75 ;  /* 0x00000018ff4b7819 */ /* 0x000fe2000001144b */
[----:B------:R-:W-:Y:S01]  /*61d0*/  IMAD R9, R70, R13, RZ ;  /* 0x0000000d46097224 */ /* 0x000fe200078e02ff */
[----:B------:R-:W-:Y:S01]  /*61e0*/  SHF.L.U32 R77, R95, 0x8, RZ ;  /* 0x000000085f4d7819 */ /* 0x000fe200000006ff */
[-C--:B------:R-:W-:Y:S01]  /*61f0*/  IMAD R11, R76, R72.reuse, R11 ;  /* 0x000000484c0b7224 */ /* 0x080fe200078e020b */
[----:B------:R-:W-:Y:S01]  /*6200*/  SHF.R.S32.HI R76, RZ, 0x18, R95 ;  /* 0x00000018ff4c7819 */ /* 0x000fe2000001145f */
[----:B------:R-:W-:Y:S01]  /*6210*/  IMAD R8, R73, R72, R8 ;  /* 0x0000004849087224 */ /* 0x000fe200078e0208 */
[----:B------:R-:W-:Y:S01]  /*6220*/  SHF.R.S32.HI R73, RZ, 0x18, R94 ;  /* 0x00000018ff497819 */ /* 0x000fe2000001145e */
[----:B------:R-:W-:Y:S01]  /*6230*/  IMAD R10, R70, R14, RZ ;  /* 0x0000000e460a7224 */ /* 0x000fe200078e02ff */
[----:B------:R-:W-:Y:S01]  /*6240*/  I2IP.S8.S32.SAT R98, R11, R6, RZ ;  /* 0x000000060b627239 */ /* 0x000fe200000014ff */
[----:B------:R-:W-:Y:S01]  /*6250*/  IMAD R9, R74, R72, R9 ;  /* 0x000000484a097224 */ /* 0x000fe200078e0209 */
[----:B------:R-:W-:Y:S01]  /*6260*/  SHF.R.S32.HI R77, RZ, 0x18, R77 ;  /* 0x00000018ff4d7819 */ /* 0x000fe2000001144d */
[----:B------:R-:W-:Y:S01]  /*6270*/  IMAD.U32 R74, R95, 0x10000, RZ ;  /* 0x000100005f4a7824 */ /* 0x000fe200078e00ff */
[----:B------:R-:W-:Y:S01]  /*6280*/  I2IP.S8.S32.SAT R97, R5, R4, R98 ;  /* 0x0000000405617239 */ /* 0x000fe20000001462 */
[C---:B------:R-:W-:Y:S02]  /*6290*/  IMAD R15, R70.reuse, R15, RZ ;  /* 0x0000000f460f7224 */ /* 0x040fe400078e02ff */
[----:B------:R-:W-:Y:S01]  /*62a0*/  IMAD R10, R75, R72, R10 ;  /* 0x000000484b0a7224 */ /* 0x000fe200078e020a */
[----:B------:R-:W-:Y:S01]  /*62b0*/  PRMT R75, R95, 0x8880, RZ ;  /* 0x000088805f4b7816 */ /* 0x000fe200000000ff */
        /* <DEDUP_REMOVED lines=11> */
[C---:B------:R-:W-:Y:S01]  /*6370*/  IMAD R19, R70.reuse, R19, RZ ;  /* 0x0000001346137224 */ /* 0x040fe200078e02ff */
[----:B------:R-:W-:Y:S01]  /*6380*/  I2IP.S8.S32.SAT R98, R9, R8, R98 ;  /* 0x0000000809627239 */ /* 0x000fe20000001462 */
[C---:B------:R-:W-:Y:S01]  /*6390*/  IMAD R16, R70.reuse, R20, RZ ;  /* 0x0000001446107224 */ /* 0x040fe200078e02ff */
[----:B------:R-:W-:Y:S01]  /*63a0*/  SHF.R.S32.HI R74, RZ, 0x18, R74 ;  /* 0x00000018ff4a7819 */ /* 0x000fe2000001144a */
[-C--:B------:R-:W-:Y:S01]  /*63b0*/  IMAD R14, R77, R72.reuse, R14 ;  /* 0x000000484d0e7224 */ /* 0x080fe200078e020e */
[----:B------:R-:W-:Y:S01]  /*63c0*/  SHF.R.S32.HI R75, RZ, 0x18, R75 ;  /* 0x00000018ff4b7819 */ /* 0x000fe2000001144b */
[----:B------:R-:W-:Y:S01]  /*63d0*/  IMAD R17, R70, R21, RZ ;  /* 0x0000001546117224 */ /* 0x000fe200078e02ff */
[----:B------:R-:W-:Y:S01]  /*63e0*/  SHF.L.U32 R77, R81, 0x8, RZ ;  /* 0x00000008514d7819 */ /* 0x000fe200000006ff */
[----:B------:R-:W-:Y:S01]  /*63f0*/  IMAD R19, R76, R72, R19 ;  /* 0x000000484c137224 */ /* 0x000fe200078e0213 */
[----:B------:R-:W-:Y:S01]  /*6400*/  SHF.R.S32.HI R76, RZ, 0x18, R81 ;  /* 0x00000018ff4c7819 */ /* 0x000fe20000011451 */
[----:B------:R-:W-:Y:S01]  /*6410*/  IMAD R18, R70, R22, RZ ;  /* 0x0000001646127224 */ /* 0x000fe200078e02ff */
[----:B------:R-:W-:Y:S01]  /*6420*/  SHF.R.S32.HI R77, RZ, 0x18, R77 ;  /* 0x00000018ff4d7819 */ /* 0x000fe2000001144d */
[----:B------:R-:W-:Y:S01]  /*6430*/  IMAD R16, R73, R72, R16 ;  /* 0x0000004849107224 */ /* 0x000fe200078e0210 */
[----:B------:R-:W-:Y:S01]  /*6440*/  I2IP.S8.S32.SAT R99, R19, R14, RZ ;  /* 0x0000000e13637239 */ /* 0x000fe200000014ff */
[-C--:B------:R-:W-:Y:S01]  /*6450*/  IMAD R17, R74, R72.reuse, R17 ;  /* 0x000000484a117224 */ /* 0x080fe200078e0211 */
[----:B------:R-:W-:Y:S01]  /*6460*/  SHF.L.U32 R74, R81, 0x10, RZ ;  /* 0x00000010514a7819 */ /* 0x000fe200000006ff */
[C---:B------:R-:W-:Y:S01]  /*6470*/  IMAD R23, R70.reuse, R23, RZ ;  /* 0x0000001746177224 */ /* 0x040fe200078e02ff */
[----:B------:R-:W-:Y:S01]  /*6480*/  SHF.R.S32.HI R73, RZ, 0x18, R80 ;  /* 0x00000018ff497819 */ /* 0x000fe20000011450 */
[----:B------:R-:W-:Y:S01]  /*6490*/  IMAD R18, R75, R72, R18 ;  /* 0x000000484b127224 */ /* 0x000fe200078e0212 */
[----:B------:R-:W-:Y:S01]  /*64a0*/  PRMT R75, R81, 0x8880, RZ ;  /* 0x00008880514b7816 */ /* 0x000fe200000000ff */
[C---:B------:R-:W-:Y:S01]  /*64b0*/  IMAD R20, R70.reuse, R24, RZ ;  /* 0x0000001846147224 */ /* 0x040fe200078e02ff */
[----:B------:R-:W-:Y:S01]  /*64c0*/  SHF.R.S32.HI R74, RZ, 0x18, R74 ;  /* 0x00000018ff4a7819 */ /* 0x000fe2000001144a */
[----:B------:R-:W-:Y:S01]  /*64d0*/  IMAD R21, R70, R25, RZ ;  /* 0x0000001946157224 */ /* 0x000fe200078e02ff */
[----:B------:R-:W-:Y:S01]  /*64e0*/  I2IP.S8.S32.SAT R99, R13, R12, R99 ;  /* 0x0000000c0d637239 */ /* 0x000fe20000001463 */
[-C--:B------:R-:W-:Y:S01]  /*64f0*/  IMAD R23, R73, R72.reuse, R23 ;  /* 0x0000004849177224 */ /* 0x080fe200078e0217 */
[C---:B------:R-:W-:Y:S01]  /*6500*/  PRMT R73, R82.reuse, 0x8880, RZ ;  /* 0x0000888052497816 */ /* 0x040fe200000000ff */
[-C--:B------:R-:W-:Y:S01]  /*6510*/  IMAD R20, R75, R72.reuse, R20 ;  /* 0x000000484b147224 */ /* 0x080fe200078e0214 */
[----:B------:R-:W-:Y:S01]  /*6520*/  SHF.L.U32 R75, R82, 0x8, RZ ;  /* 0x00000008524b7819 */ /* 0x000fe200000006ff */
[----:B------:R-:W-:Y:S01]  /*6530*/  IMAD R21, R74, R72, R21 ;  /* 0x000000484a157224 */ /* 0x000fe200078e0215 */
[----:B------:R1:W-:Y:S01]  /*6540*/  STS.128 [R144+UR44+0x4200], R96 ;  /* 0x0042006090007988 */ /* 0x0003e20008000c2c */
[----:B------:R-:W-:Y:S01]  /*6550*/  IMAD R22, R70, R26, RZ ;  /* 0x0000001a46167224 */ /* 0x000fe200078e02ff */
[----:B------:R-:W-:Y:S01]  /*6560*/  I2IP.S8.S32.SAT R100, R23, R18, RZ ;  /* 0x0000001217647239 */ /* 0x000fe200000014ff */
[----:B------:R-:W-:Y:S01]  /*6570*/  IMAD.U32 R74, R82, 0x10000, RZ ;  /* 0x00010000524a7824 */ /* 0x000fe200078e00ff */
[----:B------:R-:W-:Y:S01]  /*6580*/  SHF.R.S32.HI R75, RZ, 0x18, R75 ;  /* 0x00000018ff4b7819 */ /* 0x000fe2000001144b */
[C---:B------:R-:W-:Y:S01]  /*6590*/  IMAD R27, R70.reuse, R27, RZ ;  /* 0x0000001b461b7224 */ /* 0x040fe200078e02ff */
[----:B------:R-:W-:Y:S01]  /*65a0*/  I2IP.S8.S32.SAT R100, R17, R16, R100 ;  /* 0x0000001011647239 */ /* 0x000fe20000001464 */
[C---:B------:R-:W-:Y:S01]  /*65b0*/  IMAD R24, R70.reuse, R28, RZ ;  /* 0x0000001c46187224 */ /* 0x040fe200078e02ff */
[----:B------:R-:W-:Y:S01]  /*65c0*/  SHF.R.S32.HI R74, RZ, 0x18, R74 ;  /* 0x00000018ff4a7819 */ /* 0x000fe2000001144a */
[-C--:B------:R-:W-:Y:S01]  /*65d0*/  IMAD R22, R77, R72.reuse, R22 ;  /* 0x000000484d167224 */ /* 0x080fe200078e0216 */
[----:B------:R-:W-:Y:S01]  /*65e0*/  SHF.L.U32 R77, R83, 0x8, RZ ;  /* 0x00000008534d7819 */ /* 0x000fe200000006ff */
[----:B------:R-:W-:Y:S02]  /*65f0*/  IMAD R25, R70, R29, RZ ;  /* 0x0000001d46197224 */ /* 0x000fe400078e02ff */
        /* <DEDUP_REMOVED lines=33> */
[----:B------:R-:W-:Y:S01]  /*6810*/  PRMT R76, R85, 0x8880, RZ ;  /* 0x00008880554c7816 */ /* 0x000fe200000000ff */
[C---:B------:R-:W-:Y:S02]  /*6820*/  IMAD R34, R70.reuse, R38, RZ ;  /* 0x0000002646227224 */ /* 0x040fe400078e02ff */
[----:B------:R-:W-:Y:S01]  /*6830*/  IMAD R32, R73, R72, R32 ;  /* 0x0000004849207224 */ /* 0x000fe200078e0220 */
[----:B------:R-:W-:Y:S01]  /*6840*/  SHF.R.S32.HI R73, RZ, 0x18, R84 ;  /* 0x00000018ff497819 */ /* 0x000fe20000011454 */
[----:B------:R-:W-:Y:S01]  /*6850*/  IMAD R39, R70, R39, RZ ;  /* 0x0000002746277224 */ /* 0x000fe200078e02ff */
[----:B------:R-:W-:Y:S01]  /*6860*/  I2IP.S8.S32.SAT R103, R35, R30, RZ ;  /* 0x0000001e23677239 */ /* 0x000fe200000014ff */
[-C--:B------:R-:W-:Y:S02]  /*6870*/  IMAD R33, R74, R72.reuse, R33 ;  /* 0x000000484a217224 */ /* 0x080fe400078e0221 */
[----:B------:R-:W-:Y:S01]  /*6880*/  IMAD R34, R75, R72, R34 ;  /* 0x000000484b227224 */ /* 0x000fe200078e0222 */
[----:B------:R-:W-:Y:S01]  /*6890*/  I2IP.S8.S32.SAT R103, R29, R28, R103 ;  /* 0x0000001c1d677239 */ /* 0x000fe20000001467 */
[C---:B------:R-:W-:Y:S01]  /*68a0*/  IMAD.U32 R74, R85.reuse, 0x10000, RZ ;  /* 0x00010000554a7824 */ /* 0x040fe200078e00ff */
[----:B------:R-:W-:Y:S01]  /*68b0*/  SHF.L.U32 R75, R85, 0x8, RZ ;  /* 0x00000008554b7819 */ /* 0x000fe200000006ff */
[----:B------:R-:W-:Y:S01]  /*68c0*/  IMAD R39, R73, R72, R39 ;  /* 0x0000004849277224 */ /* 0x000fe200078e0227 */
[----:B------:R-:W-:Y:S01]  /*68d0*/  MOV R73, R76 ;  /* 0x0000004c00497202 */ /* 0x000fe20000000f00 */
[C---:B------:R-:W-:Y:S01]  /*68e0*/  IMAD R36, R70.reuse, R40, RZ ;  /* 0x0000002846247224 */ /* 0x040fe200078e02ff */
[----:B------:R-:W-:Y:S01]  /*68f0*/  SHF.R.S32.HI R74, RZ, 0x18, R74 ;  /* 0x00000018ff4a7819 */ /* 0x000fe2000001144a */
[C---:B------:R-:W-:Y:S01]  /*6900*/  IMAD R37, R70.reuse, R41, RZ ;  /* 0x0000002946257224 */ /* 0x040fe200078e02ff */
[----:B------:R-:W-:Y:S01]  /*6910*/  SHF.R.S32.HI R75, RZ, 0x18, R75 ;  /* 0x00000018ff4b7819 */ /* 0x000fe2000001144b */
[----:B------:R-:W-:Y:S01]  /*6920*/  IMAD R38, R70, R42, RZ ;  /* 0x0000002a46267224 */ /* 0x000fe200078e02ff */
[----:B------:R1:W-:Y:S01]  /*6930*/  STS.128 [R161+0x4200], R100 ;  /* 0x00420064a1007388 */ /* 0x0003e20000000c00 */
[----:B------:R-:W-:Y:S01]  /*6940*/  IMAD R36, R73, R72, R36 ;  /* 0x0000004849247224 */ /* 0x000fe200078e0224 */
[----:B------:R-:W-:Y:S01]  /*6950*/  I2IP.S8.S32.SAT R104, R39, R34, RZ ;  /* 0x0000002227687239 */ /* 0x000fe200000014ff */
[-C--:B------:R-:W-:Y:S01]  /*6960*/  IMAD R37, R74, R72.reuse, R37 ;  /* 0x000000484a257224 */ /* 0x080fe200078e0225 */
[----:B------:R-:W-:Y:S01]  /*6970*/  SHF.R.S32.HI R76, RZ, 0x18, R85 ;  /* 0x00000018ff4c7819 */ /* 0x000fe20000011455 */
[----:B------:R-:W-:Y:S01]  /*6980*/  IMAD R43, R70, R43, RZ ;  /* 0x0000002b462b7224 */ /* 0x000fe200078e02ff */
[C---:B------:R-:W-:Y:S01]  /*6990*/  SHF.L.U32 R74, R86.reuse, 0x10, RZ ;  /* 0x00000010564a7819 */ /* 0x040fe200000006ff */
[----:B------:R-:W-:Y:S01]  /*69a0*/  IMAD R38, R75, R72, R38 ;  /* 0x000000484b267224 */ /* 0x000fe200078e0226 */
[----:B------:R-:W-:Y:S01]  /*69b0*/  PRMT R73, R86, 0x8880, RZ ;  /* 0x0000888056497816 */ /* 0x000fe200000000ff */
[----:B------:R-:W-:Y:S01]  /*69c0*/  IMAD R40, R70, R44, RZ ;  /* 0x0000002c46287224 */ /* 0x000fe200078e02ff */
[----:B------:R-:W-:Y:S01]  /*69d0*/  SHF.L.U32 R75, R86, 0x8, RZ ;  /* 0x00000008564b7819 */ /* 0x000fe200000006ff */
[----:B------:R-:W-:Y:S01]  /*69e0*/  IMAD R41, R70, R45, RZ ;  /* 0x0000002d46297224 */ /* 0x000fe200078e02ff */
[----:B------:R-:W-:Y:S01]  /*69f0*/  SHF.R.S32.HI R74, RZ, 0x18, R74 ;  /* 0x00000018ff4a7819 */ /* 0x000fe2000001144a */
[----:B------:R-:W-:Y:S01]  /*6a00*/  IMAD R43, R76, R72, R43 ;  /* 0x000000484c2b7224 */ /* 0x000fe200078e022b */
[----:B------:R-:W-:Y:S01]  /*6a10*/  SHF.R.S32.HI R75, RZ, 0x18, R75 ;  /* 0x00000018ff4b7819 */ /* 0x000fe2000001144b */
[C---:B------:R-:W-:Y:S01]  /*6a20*/  IMAD R42, R70.reuse, R46, RZ ;  /* 0x0000002e462a7224 */ /* 0x040fe200078e02ff */
[----:B------:R-:W-:Y:S01]  /*6a30*/  I2IP.S8.S32.SAT R104, R33, R32, R104 ;  /* 0x0000002021687239 */ /* 0x000fe20000001468 */
[----:B------:R-:W-:Y:S01]  /*6a40*/  IMAD R40, R73, R72, R40 ;  /* 0x0000004849287224 */ /* 0x000fe200078e0228 */
[----:B------:R-:W-:Y:S01]  /*6a50*/  SHF.R.S32.HI R76, RZ, 0x18, R86 ;  /* 0x00000018ff4c7819 */ /* 0x000fe20000011456 */
[----:B------:R-:W-:Y:S01]  /*6a60*/  IMAD R47, R70, R47, RZ ;  /* 0x0000002f462f7224 */ /* 0x000fe200078e02ff */
[----:B------:R-:W-:Y:S01]  /*6a70*/  I2IP.S8.S32.SAT R105, R43, R38, RZ ;  /* 0x000000262b697239 */ /* 0x000fe200000014ff */
[-C--:B------:R-:W-:Y:S01]  /*6a80*/  IMAD R41, R74, R72.reuse, R41 ;  /* 0x000000484a297224 */ /* 0x080fe200078e0229 */
[----:B------:R-:W-:Y:S01]  /*6a90*/  PRMT R73, R87, 0x8880, RZ ;  /* 0x0000888057497816 */ /* 0x000fe200000000ff */
[-C--:B------:R-:W-:Y:S01]  /*6aa0*/  IMAD R42, R75, R72.reuse, R42 ;  /* 0x000000484b2a7224 */ /* 0x080fe200078e022a */
[----:B------:R-:W-:Y:S01]  /*6ab0*/  SHF.L.U32 R74, R87, 0x10, RZ ;  /* 0x00000010574a7819 */ /* 0x000fe200000006ff */
[----:B------:R-:W-:Y:S01]  /*6ac0*/  IMAD R47, R76, R72, R47 ;  /* 0x000000484c2f7224 */ /* 0x000fe200078e022f */
[----:B------:R-:W-:Y:S01]  /*6ad0*/  I2IP.S8.S32.SAT R105, R37, R36, R105 ;  /* 0x0000002425697239 */ /* 0x000fe20000001469 */
[C---:B------:R-:W-:Y:S01]  /*6ae0*/  IMAD R44, R70.reuse, R48, RZ ;  /* 0x00000030462c7224 */ /* 0x040fe200078e02ff */
[----:B------:R-:W-:Y:S01]  /*6af0*/  SHF.R.S32.HI R74, RZ, 0x18, R74 ;  /* 0x00000018ff4a7819 */ /* 0x000fe2000001144a */
[----:B------:R-:W-:Y:S01]  /*6b00*/  IMAD.SHL.U32 R76, R87, 0x100, RZ ;  /* 0x00000100574c7824 */ /* 0x000fe200078e00ff */
[----:B------:R-:W-:Y:S01]  /*6b10*/  I2IP.S8.S32.SAT R106, R47, R42, RZ ;  /* 0x0000002a2f6a7239 */ /* 0x000fe200000014ff */
[----:B------:R-:W-:Y:S01]  /*6b20*/  IMAD R45, R70, R49, RZ ;  /* 0x00000031462d7224 */ /* 0x000fe200078e02ff */
[----:B------:R-:W-:Y:S01]  /*6b30*/  PRMT R75, R88, 0x8880, RZ ;  /* 0x00008880584b7816 */ /* 0x000fe200000000ff */
[----:B------:R-:W-:Y:S01]  /*6b40*/  IMAD R44, R73, R72, R44 ;  /* 0x00000048492c7224 */ /* 0x000fe200078e022c */
[----:B------:R-:W-:Y:S01]  /*6b50*/  SHF.R.S32.HI R73, RZ, 0x18, R76 ;  /* 0x00000018ff497819 */ /* 0x000fe2000001144c */
[----:B------:R-:W-:Y:S01]  /*6b60*/  IMAD R46, R70, R50, RZ ;  /* 0x00000032462e7224 */ /* 0x000fe200078e02ff */
[----:B------:R-:W-:Y:S01]  /*6b70*/  I2IP.S8.S32.SAT R106, R41, R40, R106 ;  /* 0x00000028296a7239 */ /* 0x000fe2000000146a */
[----:B------:R-:W-:Y:S01]  /*6b80*/  IMAD R45, R74, R72, R45 ;  /* 0x000000484a2d7224 */ /* 0x000fe200078e022d */
[----:B------:R-:W-:Y:S01]  /*6b90*/  SHF.R.S32.HI R74, RZ, 0x18, R87 ;  /* 0x00000018ff4a7819 */ /* 0x000fe20000011457 */
[----:B------:R-:W-:Y:S01]  /*6ba0*/  IMAD R51, R70, R51, RZ ;  /* 0x0000003346337224 */ /* 0x000fe200078e02ff */
[----:B------:R-:W-:Y:S01]  /*6bb0*/  SHF.L.U32 R76, R88, 0x8, RZ ;  /* 0x00000008584c7819 */ /* 0x000fe200000006ff */
[----:B------:R-:W-:Y:S02]  /*6bc0*/  IMAD R48, R70, R52, RZ ;  /* 0x0000003446307224 */ /* 0x000fe400078e02ff */
[-C--:B------:R-:W-:Y:S01]  /*6bd0*/  IMAD R46, R73, R72.reuse, R46 ;  /* 0x00000048492e7224 */ /* 0x080fe200078e022e */
[----:B------:R-:W-:Y:S01]  /*6be0*/  SHF.R.S32.HI R73, RZ, 0x18, R77 ;  /* 0x00000018ff497819 */ /* 0x000fe2000001144d */
[-C--:B------:R-:W-:Y:S01]  /*6bf0*/  IMAD R51, R74, R72.reuse, R51 ;  /* 0x000000484a337224 */ /* 0x080fe200078e0233 */
[----:B------:R-:W-:Y:S01]  /*6c00*/  SHF.R.S32.HI R74, RZ, 0x18, R88 ;  /* 0x00000018ff4a7819 */ /* 0x000fe20000011458 */
[----:B------:R-:W-:Y:S01]  /*6c10*/  IMAD R49, R70, R53, RZ ;  /* 0x0000003546317224 */ /* 0x000fe200078e02ff */
[----:B------:R-:W-:Y:S01]  /*6c20*/  SHF.L.U32 R77, R90, 0x8, RZ ;  /* 0x000000085a4d7819 */ /* 0x000fe200000006ff */
[----:B------:R-:W-:Y:S01]  /*6c30*/  IMAD R48, R75, R72, R48 ;  /* 0x000000484b307224 */ /* 0x000fe200078e0230 */
[----:B------:R-:W-:Y:S01]  /*6c40*/  SHF.R.S32.HI R75, RZ, 0x18, R76 ;  /* 0x00000018ff4b7819 */ /* 0x000fe2000001144c */
[C---:B------:R-:W-:Y:S01]  /*6c50*/  IMAD R50, R70.reuse, R54, RZ ;  /* 0x0000003646327224 */ /* 0x040fe200078e02ff */
[----:B------:R-:W-:Y:S01]  /*6c60*/  I2IP.S8.S32.SAT R107, R51, R46, RZ ;  /* 0x0000002e336b7239 */ /* 0x000fe200000014ff */
[C---:B------:R-:W-:Y:S01]  /*6c70*/  IMAD R55, R70.reuse, R55, RZ ;  /* 0x0000003746377224 */ /* 0x040fe200078e02ff */
[----:B------:R-:W-:Y:S01]  /*6c80*/  SHF.L.U32 R76, R89, 0x10, RZ ;  /* 0x00000010594c7819 */ /* 0x000fe200000006ff */
[----:B------:R-:W-:Y:S01]  /*6c90*/  IMAD R49, R73, R72, R49 ;  /* 0x0000004849317224 */ /* 0x000fe200078e0231 */
[----:B------:R-:W-:Y:S01]  /*6ca0*/  PRMT R73, R89, 0x8880, RZ ;  /* 0x0000888059497816 */ /* 0x000fe200000000ff */
[----:B------:R-:W-:Y:S01]  /*6cb0*/  IMAD R52, R70, R56, RZ ;  /* 0x0000003846347224 */ /* 0x000fe200078e02ff */
[----:B------:R-:W-:Y:S01]  /*6cc0*/  I2IP.S8.S32.SAT R107, R45, R44, R107 ;  /* 0x0000002c2d6b7239 */ /* 0x000fe2000000146b */
[-C--:B------:R-:W-:Y:S01]  /*6cd0*/  IMAD R50, R75, R72.reuse, R50 ;  /* 0x000000484b327224 */ /* 0x080fe200078e0232 */
[----:B------:R-:W-:Y:S01]  /*6ce0*/  PRMT R75, R90, 0x8880, RZ ;  /* 0x000088805a4b7816 */ /* 0x000fe200000000ff */
[-C--:B------:R-:W-:Y:S01]  /*6cf0*/  IMAD R55, R74, R72.reuse, R55 ;  /* 0x000000484a377224 */ /* 0x080fe200078e0237 */
[----:B------:R-:W-:Y:S01]  /*6d00*/  SHF.R.S32.HI R74, RZ, 0x18, R76 ;  /* 0x00000018ff4a7819 */ /* 0x000fe2000001144c */
[----:B------:R-:W-:Y:S01]  /*6d10*/  IMAD R52, R73, R72, R52 ;  /* 0x0000004849347224 */ /* 0x000fe200078e0234 */
[----:B------:R-:W-:Y:S01]  /*6d20*/  SHF.L.U32 R73, R89, 0x8, RZ ;  /* 0x0000000859497819 */ /* 0x000fe200000006ff */
[C---:B------:R-:W-:Y:S01]  /*6d30*/  IMAD R53, R70.reuse, R57, RZ ;  /* 0x0000003946357224 */ /* 0x040fe200078e02ff */
[----:B------:R1:W-:Y:S01]  /*6d40*/  STS.128 [R160+0x4200], R104 ;  /* 0x00420068a0007388 */ /* 0x0003e20000000c00 */
[----:B------:R-:W-:Y:S01]  /*6d50*/  IMAD R54, R70, R58, RZ ;  /* 0x0000003a46367224 */ /* 0x000fe200078e02ff */
[----:B------:R-:W-:Y:S01]  /*6d60*/  SHF.R.S32.HI R73, RZ, 0x18, R73 ;  /* 0x00000018ff497819 */ /* 0x000fe20000011449 */
[----:B------:R-:W-:Y:S01]  /*6d70*/  IMAD R53, R74, R72, R53 ;  /* 0x000000484a357224 */ /* 0x000fe200078e0235 */
[----:B------:R-:W-:Y:S01]  /*6d80*/  SHF.L.U32 R76, R90, 0x10, RZ ;  /* 0x000000105a4c7819 */ /* 0x000fe200000006ff */
[C---:B------:R-:W-:Y:S01]  /*6d90*/  IMAD R59, R70.reuse, R59, RZ ;  /* 0x0000003b463b7224 */ /* 0x040fe200078e02ff */
[----:B------:R-:W-:Y:S01]  /*6da0*/  SHF.R.S32.HI R74, RZ, 0x18, R89 ;  /* 0x00000018ff4a7819 */ /* 0x000fe20000011459 */
[C---:B------:R-:W-:Y:S01]  /*6db0*/  IMAD R56, R70.reuse, R60, RZ ;  /* 0x0000003c46387224 */ /* 0x040fe200078e02ff */
[----:B------:R-:W-:Y:S01]  /*6dc0*/  I2IP.S8.S32.SAT R112, R55, R50, RZ ;  /* 0x0000003237707239 */ /* 0x000fe200000014ff */
[----:B------:R-:W-:Y:S01]  /*6dd0*/  IMAD R54, R73, R72, R54 ;  /* 0x0000004849367224 */ /* 0x000fe200078e0236 */
[----:B------:R-:W-:Y:S01]  /*6de0*/  SHF.R.S32.HI R76, RZ, 0x18, R76 ;  /* 0x00000018ff4c7819 */ /* 0x000fe2000001144c */
[----:B------:R-:W-:Y:S01]  /*6df0*/  IMAD R57, R70, R61, RZ ;  /* 0x0000003d46397224 */ /* 0x000fe200078e02ff */
[----:B------:R-:W-:Y:S01]  /*6e00*/  I2IP.S8.S32.SAT R112, R49, R48, R112 ;  /* 0x0000003031707239 */ /* 0x000fe20000001470 */
[----:B------:R-:W-:Y:S01]  /*6e10*/  IMAD R59, R74, R72, R59 ;  /* 0x000000484a3b7224 */ /* 0x000fe200078e023b */
[----:B------:R-:W-:Y:S01]  /*6e20*/  SHF.R.S32.HI R77, RZ, 0x18, R77 ;  /* 0x00000018ff4d7819 */ /* 0x000fe2000001144d */
[----:B------:R-:W-:Y:S01]  /*6e30*/  IMAD R58, R70, R62, RZ ;  /* 0x0000003e463a7224 */ /* 0x000fe200078e02ff */
[----:B------:R-:W-:Y:S01]  /*6e40*/  SHF.R.S32.HI R73, RZ, 0x18, R90 ;  /* 0x00000018ff497819 */ /* 0x000fe2000001145a */
[----:B------:R-:W-:Y:S01]  /*6e50*/  IMAD R56, R75, R72, R56 ;  /* 0x000000484b387224 */ /* 0x000fe200078e0238 */
[----:B------:R-:W-:Y:S01]  /*6e60*/  I2IP.S8.S32.SAT R113, R59, R54, RZ ;  /* 0x000000363b717239 */ /* 0x000fe200000014ff */
[----:B------:R-:W-:Y:S01]  /*6e70*/  IMAD R57, R76, R72, R57 ;  /* 0x000000484c397224 */ /* 0x000fe200078e0239 */
[C---:B------:R-:W-:Y:S01]  /*6e80*/  PRMT R75, R91.reuse, 0x8880, RZ ;  /* 0x000088805b4b7816 */ /* 0x040fe200000000ff */
[----:B------:R-:W-:Y:S01]  /*6e90*/  IMAD.U32 R74, R91, 0x10000, RZ ;  /* 0x000100005b4a7824 */ /* 0x000fe200078e00ff */
[----:B------:R-:W-:Y:S01]  /*6ea0*/  I2IP.S8.S32.SAT R113, R53, R52, R113 ;  /* 0x0000003435717239 */ /* 0x000fe20000001471 */
[C---:B------:R-:W-:Y:S01]  /*6eb0*/  IMAD R63, R70.reuse, R63, RZ ;  /* 0x0000003f463f7224 */ /* 0x040fe200078e02ff */
[----:B------:R-:W-:Y:S01]  /*6ec0*/  SHF.R.S32.HI R76, RZ, 0x18, R91 ;  /* 0x00000018ff4c7819 */ /* 0x000fe2000001145b */
[----:B------:R-:W-:Y:S01]  /*6ed0*/  IMAD R58, R77, R72, R58 ;  /* 0x000000484d3a7224 */ /* 0x000fe200078e023a */
[----:B------:R-:W-:Y:S01]  /*6ee0*/  SHF.L.U32 R77, R91, 0x8, RZ ;  /* 0x000000085b4d7819 */ /* 0x000fe200000006ff */
[C---:B------:R-:W-:Y:S01]  /*6ef0*/  IMAD R60, R70.reuse, R64, RZ ;  /* 0x00000040463c7224 */ /* 0x040fe200078e02ff */
[----:B------:R-:W-:Y:S01]  /*6f00*/  SHF.R.S32.HI R74, RZ, 0x18, R74 ;  /* 0x00000018ff4a7819 */ /* 0x000fe2000001144a */
[C---:B------:R-:W-:Y:S01]  /*6f10*/  IMAD R61, R70.reuse, R65, RZ ;  /* 0x00000041463d7224 */ /* 0x040fe200078e02ff */
[----:B------:R-:W-:Y:S01]  /*6f20*/  SHF.R.S32.HI R77, RZ, 0x18, R77 ;  /* 0x00000018ff4d7819 */ /* 0x000fe2000001144d */
[-C--:B------:R-:W-:Y:S02]  /*6f30*/  IMAD R63, R73, R72.reuse, R63 ;  /* 0x00000048493f7224 */ /* 0x080fe400078e023f */
[----:B------:R-:W-:Y:S02]  /*6f40*/  IMAD R60, R75, R72, R60 ;  /* 0x000000484b3c7224 */ /* 0x000fe400078e023c */
[----:B------:R-:W-:Y:S01]  /*6f50*/  IMAD R62, R70, R66, RZ ;  /* 0x00000042463e7224 */ /* 0x000fe200078e02ff */
[----:B------:R-:W-:Y:S01]  /*6f60*/  I2IP.S8.S32.SAT R114, R63, R58, RZ ;  /* 0x0000003a3f727239 */ /* 0x000fe200000014ff */
[----:B------:R-:W-:Y:S02]  /*6f70*/  IMAD R61, R74, R72, R61 ;  /* 0x000000484a3d7224 */ /* 0x000fe400078e023d */
[----:B------:R-:W-:Y:S01]  /*6f80*/  IMAD R67, R70, R67, RZ ;  /* 0x0000004346437224 */ /* 0x000fe200078e02ff */
[----:B------:R-:W-:Y:S01]  /*6f90*/  I2IP.S8.S32.SAT R114, R57, R56, R114 ;  /* 0x0000003839727239 */ /* 0x000fe20000001472 */
[-C--:B------:R-:W-:Y:S02]  /*6fa0*/  IMAD R62, R77, R72.reuse, R62 ;  /* 0x000000484d3e7224 */ /* 0x080fe400078e023e */
[----:B------:R-:W-:Y:S05]  /*6fb0*/  IMAD R67, R76, R72, R67 ;  /* 0x000000484c437224 */ /* 0x000fea00078e0243 */
[----:B------:R-:W-:Y:S04]  /*6fc0*/  I2IP.S8.S32.SAT R115, R67, R62, RZ ;  /* 0x0000003e43737239 */ /* 0x000fe800000014ff */
[----:B------:R-:W-:Y:S05]  /*6fd0*/  I2IP.S8.S32.SAT R115, R61, R60, R115 ;  /* 0x0000003c3d737239 */ /* 0x000fea0000001473 */
[----:B------:R1:W-:Y:S01]  /*6fe0*/  STS.128 [R159+0x4200], R112 ;  /* 0x004200709f007388 */ /* 0x0003e20000000c00 */
[----:B------:R-:W-:Y:S01]  /*6ff0*/  @!PT LDS RZ, [RZ] ;  /* 0x00000000fffff984 */ /* 0x000fe20000000800 */
[----:B------:R-:W-:Y:S01]  /*7000*/  @!PT LDS RZ, [RZ] ;  /* 0x00000000fffff984 */ /* 0x000fe20000000800 */
[----:B------:R-:W-:Y:S01]  /*7010*/  @!PT LDS RZ, [RZ] ;  /* 0x00000000fffff984 */ /* 0x000fe20000000800 */
[----:B------:R-:W-:Y:S01]  /*7020*/  @!PT LDS RZ, [RZ] ;  /* 0x00000000fffff984 */ /* 0x000fe20000000800 */
[----:B------:R2:W-:Y:S07]  /*7030*/  MEMBAR.ALL.CTA ;  /* 0x0000000000007992 */ /* 0x0005ee0000008000 */
[----:B--2---:R-:W2:Y:S02]  /*7040*/  FENCE.VIEW.ASYNC.S ;  /* 0x00000000000073c6 */ /* 0x004ea40000000000 */
[----:B--2---:R-:W-:Y:S06]  /*7050*/  BAR.SYNC.DEFER_BLOCKING 0x1, 0x80 ;  /* 0x0042000000007b1d */ /* 0x004fec0000010000 */
[----:B------:R-:W-:Y:S05]  /*7060*/  @P0 BRA `(.L_x_103) ;  /* 0x0000000000280947 */ /* 0x000fea0003800000 */
[----:B------:R-:W2:Y:S01]  /*7070*/  LDCU.64 UR6, c[0x0][0x348] ;  /* 0x00006900ff0677ac */ /* 0x000ea20008000a00 */
[----:B------:R-:W-:Y:S01]  /*7080*/  UIADD3 UR4, UPT, UPT, UR44, 0x4200, URZ ;  /* 0x000042002c047890 */ /* 0x000fe2000fffe0ff */
[----:B------:R-:W-:Y:S05]  /*7090*/  UMOV UR51, UR36 ;  /* 0x0000002400337c82 */ /* 0x000fea0008000000 */
[----:B------:R-:W-:Y:S04]  /*70a0*/  MOV R157, UR4 ;  /* 0x00000004009d7c02 */ /* 0x000fe80008000f00 */
[----:B------:R-:W-:Y:S01]  /*70b0*/  R2UR UR48, R157 ;  /* 0x000000009d3072ca */ /* 0x000fe200000e0000 */
[----:B--2---:R-:W-:Y:S04]  /*70c0*/  UIADD3 UR4, UP0, UPT, UR6, 0x680, URZ ;  /* 0x0000068006047890 */ /* 0x004fe8000ff1e0ff */
[----:B------:R-:W-:Y:S09]  /*70d0*/  UIADD3.X UR5, UPT, UPT, URZ, UR7, URZ, UP0, !UPT ;  /* 0x00000007ff057290 */ /* 0x000ff200087fe4ff */
[----:B------:R2:W-:Y:S01]  /*70e0*/  UTMASTG.3D [UR48], [UR4] ;  /* 0x00000030040073b5 */ /* 0x0005e20008010000 */
[----:B------:R0:W-:Y:S01]  /*70f0*/  UTMACMDFLUSH ;  /* 0x00000000000079b7 */ /* 0x0001e20000000000 */
[----:B--2---:R-:W-:Y:S04]  /*7100*/  DEPBAR.LE SB0, 0x1 ;  /* 0x000080400000791a */ /* 0x004fe80000000000 */
.L_x_103:
[----:B------:R-:W-:Y:S05]  /*7110*/  BSYNC.RECONVERGENT B0 ;  /* 0x0000000000007941 */ /* 0x000fea0003800200 */
.L_x_102:
[----:B------:R-:W-:Y:S06]  /*7120*/  BAR.SYNC.DEFER_BLOCKING 0x1, 0x80 ;  /* 0x0042000000007b1d */ /* 0x000fec0000010000 */
[----:B------:R-:W2:Y:S01]  /*7130*/  @P6 SYNCS.PHASECHK.TRANS64.TRYWAIT P0, [R111+URZ+0x50], R116 ;  /* 0x000050746f0065a7 */ /* 0x000ea200080011ff */
[----:B------:R-:W-:Y:S01]  /*7140*/  BSSY B1, `(.L_x_104) ;  /* 0x0000023000017945 */ /* 0x000fe20003800000 */
[----:B--2---:R-:W-:Y:S03]  /*7150*/  @P6 SEL R79, RZ, 0x1, !P0 ;  /* 0x00000001ff4f6807 */ /* 0x004fe60004000000 */
[----:B------:R-:W-:Y:S05]  /*7160*/  @!P6 BRA `(.L_x_105) ;  /* 0x000000000080e947 */ /* 0x000fea0003800000 */
[----:B------:R-:W-:Y:S01]  /*7170*/  ISETP.NE.AND P1, PT, R108, RZ, PT ;  /* 0x000000ff6c00720c */ /* 0x000fe20003f25270 */
[----:B------:R-:W-:Y:S01]  /*7180*/  BSSY B0, `(.L_x_106) ;  /* 0x000000a000007945 */ /* 0x000fe20003800000 */
[----:B------:R-:W-:Y:S11]  /*7190*/  ISETP.NE.AND P0, PT, R79, RZ, PT ;  /* 0x000000ff4f00720c */ /* 0x000ff60003f05270 */
[----:B------:R-:W-:Y:S04]  /*71a0*/  @P1 IMAD R110, R151, 0x2000, R110 ;  /* 0x00002000976e1824 */ /* 0x000fe800078e026e */
[--C-:B------:R-:W-:Y:S01]  /*71b0*/  @P1 IMAD.IADD R109, R109, 0x1, R110.reuse ;  /* 0x000000016d6d1824 */ /* 0x100fe200078e026e */
[----:B------:R-:W-:Y:S01]  /*71c0*/  @P1 IADD3 R3, PT, PT, R156, R110, RZ ;  /* 0x0000006e9c031210 */ /* 0x000fe20007ffe0ff */
[----:B------:R-:W-:Y:S01]  /*71d0*/  @P1 IMAD.IADD R2, R155, 0x1, R110 ;  /* 0x000000019b021824 */ /* 0x000fe200078e026e */
[----:B------:R-:W-:Y:S06]  /*71e0*/  @P0 BRA `(.L_x_107) ;  /* 0x00000000000c0947 */ /* 0x000fec0003800000 */
[----:B------:R-:W-:Y:S04]  /*71f0*/  SHF.L.U32 R0, R150, 0x1f, RZ ;  /* 0x0000001f96007819 */ /* 0x000fe800000006ff */
[----:B------:R-:W2:Y:S02]  /*7200*/  SYNCS.PHASECHK.TRANS64.TRYWAIT P0, [R111+URZ+0x50], R0 ;  /* 0x000050006f0075a7 */ /* 0x000ea400080011ff */
[----:B--2---:R-:W-:Y:S05]  /*7210*/  @!P0 BRA `(.L_x_108) ;  /* 0x0000002000148947 */ /* 0x004fea0003800000 */
.L_x_107:
[----:B------:R-:W-:Y:S05]  /*7220*/  BSYNC B0 ;  /* 0x0000000000007941 */ /* 0x000fea0003800000 */
.L_x_106:
[----:B------:R-:W-:Y:S01]  /*7230*/  ISETP.NE.AND P0, PT, R108, RZ, PT ;  /* 0x000000ff6c00720c */ /* 0x000fe20003f05270 */
[----:B--2---:R-:W-:Y:S02]  /*7240*/  VIADD R111, R111, 0x60 ;  /* 0x000000606f6f7836 */ /* 0x004fe40000000000 */
[----:B------:R-:W-:Y:S02]  /*7250*/  IMAD.U32 R0, RZ, RZ, UR45 ;  /* 0x0000002dff007e24 */ /* 0x000fe4000f8e00ff */
[----:B------:R-:W-:Y:S03]  /*7260*/  VIADD R151, R151, 0x1 ;  /* 0x0000000197977836 */ /* 0x000fe60000000000 */
[----:B------:R-:W-:Y:S05]  /*7270*/  PRMT R0, R0, 0x654, R111 ;  /* 0x0000065400007816 */ /* 0x000fea000000006f */
[----:B------:R2:W3:Y:S04]  /*7280*/  @P0 LDS.128 R92, [R110+0x200] ;  /* 0x000200006e5c0984 */ /* 0x0004e80000000c00 */
[----:B------:R2:W4:Y:S04]  /*7290*/  @P0 LDS.128 R80, [R3+0x200] ;  /* 0x0002000003500984 */ /* 0x0005280000000c00 */
        /* <DEDUP_REMOVED lines=13> */
.L_x_105:
[----:B------:R-:W-:Y:S05]  /*7370*/  BSYNC B1 ;  /* 0x0000000000017941 */ /* 0x000fea0003800000 */
.L_x_104:
[----:B--2---:R-:W-:Y:S05]  /*7380*/  VIADD R3, R71, 0x40 ;  /* 0x0000004047037836 */ /* 0x004fea0000000000 */
[----:B------:R-:W-:Y:S04]  /*7390*/  SHF.R.U32.HI R3, RZ, 0x15, R3 ;  /* 0x00000015ff037819 */ /* 0x000fe80000011603 */
[----:B------:R-:W-:Y:S11]  /*73a0*/  LOP3.LUT P0, RZ, R3, 0x3, R146, 0x48, !PT ;  /* 0x0000000303ff7812 */ /* 0x000ff60007804892 */
[----:B------:R-:W-:Y:S02]  /*73b0*/  @!UPT UIADD3 URZ, UPT, UPT, URZ, URZ, URZ ;  /* 0x000000fffffff290 */ /* 0x000fe4000fffe0ff */
[----:B------:R-:W-:Y:S05]  /*73c0*/  @!P0 BRA `(.L_x_109) ;  /* 0x0000000000408947 */ /* 0x000fea0003800000 */
[----:B------:R-:W2:Y:S01]  /*73d0*/  LDCU.64 UR8, c[0x4][0x70] ;  /* 0x01000e00ff0877ac */ /* 0x000ea20008000a00 */
[----:B------:R-:W-:Y:S01]  /*73e0*/  MOV R3, 0x0 ;  /* 0x0000000000037802 */ /* 0x000fe20000000f00 */
[----:B------:R-:W-:Y:S02]  /*73f0*/  HFMA2 R12, -RZ, RZ, 0, 5.9604644775390625e-08 ;  /* 0x00000001ff0c7431 */ /* 0x000fe400000001ff */
[----:B------:R-:W-:Y:S02]  /*7400*/  IMAD.MOV.U32 R8, RZ, RZ, 0x192 ;  /* 0x00000192ff087424 */ /* 0x000fe400078e00ff */
[----:B------:R-:W-:Y:S01]  /*7410*/  IMAD.MOV.U32 R13, RZ, RZ, RZ ;  /* 0x000000ffff0d7224 */ /* 0x000fe200078e00ff */
[----:B------:R-:W5:Y:S01]  /*7420*/  LDCU.64 UR6, c[0x4][0x78] ;  /* 0x01000f00ff0677ac */ /* 0x000f620008000a00 */
[----:B------:R-:W1:Y:S01]  /*7430*/  LDC.64 R2, c[0x4][R3] ;  /* 0x0100000003027b82 */ /* 0x000e620000000a00 */
[----:B------:R-:W3:Y:S01]  /*7440*/  LDCU.64 UR4, c[0x4][0x10] ;  /* 0x01000200ff0477ac */ /* 0x000ee20008000a00 */
[----:B--2---:R-:W-:Y:S01]  /*7450*/  MOV R5, UR9 ;  /* 0x0000000900057c02 */ /* 0x004fe20008000f00 */
[----:B------:R-:W-:Y:S01]  /*7460*/  IMAD.U32 R4, RZ, RZ, UR8 ;  /* 0x00000008ff047e24 */ /* 0x000fe2000f8e00ff */
[----:B-----5:R-:W-:Y:S01]  /*7470*/  MOV R7, UR7 ;  /* 0x0000000700077c02 */ /* 0x020fe20008000f00 */
[----:B------:R-:W-:Y:S01]  /*7480*/  IMAD.U32 R6, RZ, RZ, UR6 ;  /* 0x00000006ff067e24 */ /* 0x000fe2000f8e00ff */
[----:B---3--:R-:W-:Y:S01]  /*7490*/  MOV R11, UR5 ;  /* 0x00000005000b7c02 */ /* 0x008fe20008000f00 */
[----:B------:R-:W-:Y:S02]  /*74a0*/  IMAD.U32 R10, RZ, RZ, UR4 ;  /* 0x00000004ff0a7e24 */ /* 0x000fe4000f8e00ff */
[----:B------:R-:W-:Y:S07]  /*74b0*/  LEPC R20, `(.L_x_109) ;  /* 0x000000001014794e */ /* 0x000fee0000000000 */
[----:B-1--4-:R-:W-:Y:S05]  /*74c0*/  CALL.ABS.NOINC R2 ;  /* 0x0000000002007343 */ /* 0x012fea0003c00000 */
.L_x_109:
[----:B------:R-:W-:Y:S01]  /*74d0*/  ISETP.NE.AND P0, PT, R158, RZ, PT ;  /* 0x000000ff9e00720c */ /* 0x000fe20003f05270 */
[----:B------:R-:W-:Y:S05]  /*74e0*/  WARPSYNC.ALL ;  /* 0x0000000000007948 */ /* 0x000fea0003800000 */
[----:B---3--:R-:W-:Y:S01]  /*74f0*/  IMAD.U32 R131, R94, 0x10000, RZ ;  /* 0x000100005e837824 */ /* 0x008fe200078e00ff */
[----:B------:R-:W-:Y:S01]  /*7500*/  R2UR UR4, R71 ;  /* 0x00000000470472ca */ /* 0x000fe200000e0000 */
[----:B----4-:R-:W-:Y:S01]  /*7510*/  IMAD.U32 R125, R80, 0x10000, RZ ;  /* 0x00010000507d7824 */ /* 0x010fe200078e00ff */
[C---:B------:R-:W-:Y:S01]  /*7520*/  SHF.L.U32 R135, R92.reuse, 0x10, RZ ;  /* 0x000000105c877819 */ /* 0x040fe200000006ff */
[----:B-1----:R-:W-:Y:S01]  /*7530*/  IMAD.U32 R110, R85, 0x10000, RZ ;  /* 0x00010000556e7824 */ /* 0x002fe200078e00ff */
[----:B------:R-:W-:Y:S01]  /*7540*/  PRMT R3, R92, 0x8880, RZ ;  /* 0x000088805c037816 */ /* 0x000fe200000000ff */
[----:B------:R-:W-:Y:S01]  /*7550*/  IMAD.SHL.U32 R118, R82, 0x100, RZ ;  /* 0x0000010052767824 */ /* 0x000fe200078e00ff */
[----:B------:R-:W-:Y:S01]  /*7560*/  SHF.L.U32 R73, R92, 0x8, RZ ;  /* 0x000000085c497819 */ /* 0x000fe200000006ff */
[----:B------:R-:W-:Y:S01]  /*7570*/  IMAD.SHL.U32 R103, R87, 0x100, RZ ;  /* 0x0000010057677824 */ /* 0x000fe200078e00ff */
[----:B------:R-:W-:Y:S01]  /*7580*/  SHF.R.S32.HI R0, RZ, 0x18, R135 ;  /* 0x00000018ff007819 */ /* 0x000fe20000011487 */
[----:B------:R-:W-:Y:S01]  /*7590*/  BSSY.RECONVERGENT B0, `(.L_x_110) ;  /* 0x0000124000007945 */ /* 0x000fe20003800200 */
[----:B------:R-:W-:Y:S02]  /*75a0*/  SHF.R.S32.HI R73, RZ, 0x18, R73 ;  /* 0x00000018ff497819 */ /* 0x000fe40000011449 */
[----:B------:R-:W-:Y:S01]  /*75b0*/  R2UR UR5, R78 ;  /* 0x000000004e0572ca */ /* 0x000fe200000e0000 */
[----:B------:R-:W1:Y:S01]  /*75c0*/  LDTM.x64 R4, tmem[UR4+0x40] ;  /* 0x00004004000479ee */ /* 0x000e620008340000 */
[----:B------:R-:W-:Y:S01]  /*75d0*/  NOP ;  /* 0x0000000000007918 */ /* 0x000fe20000000000 */
[----:B------:R-:W-:Y:S02]  /*75e0*/  SHF.R.S32.HI R74, RZ, 0x18, R92 ;  /* 0x00000018ff4a7819 */ /* 0x000fe4000001145c */
[C---:B------:R-:W-:Y:S02]  /*75f0*/  SHF.L.U32 R2, R93.reuse, 0x10, RZ ;  /* 0x000000105d027819 */ /* 0x040fe400000006ff */
[----:B------:R-:W-:Y:S02]  /*7600*/  PRMT R134, R93, 0x8880, RZ ;  /* 0x000088805d867816 */ /* 0x000fe400000000ff */
[----:B------:R-:W-:Y:S02]  /*7610*/  PRMT R132, R94, 0x8880, RZ ;  /* 0x000088805e847816 */ /* 0x000fe400000000ff */
[----:B------:R-:W-:Y:S02]  /*7620*/  SHF.R.S32.HI R75, RZ, 0x18, R93 ;  /* 0x00000018ff4b7819 */ /* 0x000fe4000001145d */
[----:B------:R-:W-:Y:S01]  /*7630*/  UIADD3 UR4, UPT, UPT, UR5, 0xc0, URZ ;  /* 0x000000c005047890 */ /* 0x000fe2000fffe0ff */
[C---:B------:R-:W-:Y:S02]  /*7640*/  PRMT R129, R95.reuse, 0x8880, RZ ;  /* 0x000088805f817816 */ /* 0x040fe400000000ff */
[----:B------:R-:W-:Y:S01]  /*7650*/  SHF.R.S32.HI R76, RZ, 0x18, R94 ;  /* 0x00000018ff4c7819 */ /* 0x000fe2000001145e */
[----:B------:R-:W-:Y:S01]  /*7660*/  UPRMT UR4, UR45, 0x654, UR4 ;  /* 0x000006542d047896 */ /* 0x000fe20008000004 */
[----:B------:R-:W-:Y:S02]  /*7670*/  SHF.L.U32 R128, R95, 0x10, RZ ;  /* 0x000000105f807819 */ /* 0x000fe400000006ff */
[----:B------:R-:W-:Y:S02]  /*7680*/  PRMT R126, R80, 0x8880, RZ ;  /* 0x00008880507e7816 */ /* 0x000fe400000000ff */
[----:B------:R-:W-:Y:S02]  /*7690*/  SHF.R.S32.HI R77, RZ, 0x18, R95 ;  /* 0x00000018ff4d7819 */ /* 0x000fe4000001145f */
[C---:B------:R-:W-:Y:S01]  /*76a0*/  PRMT R123, R81.reuse, 0x8880, RZ ;  /* 0x00008880517b7816 */ /* 0x040fe200000000ff */
[C---:B-1----:R-:W-:Y:S01]  /*76b0*/  IMAD R4, R70.reuse, R4, RZ ;  /* 0x0000000446047224 */ /* 0x042fe200078e02ff */
[----:B------:R-:W-:Y:S01]  /*76c0*/  SYNCS.ARRIVE.TRANS64.RED.A1T0 RZ, [UR4], RZ ;  /* 0x000000ffffff79a7 */ /* 0x000fe20008100404 */
[C---:B------:R-:W-:Y:S01]  /*76d0*/  IMAD R5, R70.reuse, R5, RZ ;  /* 0x0000000546057224 */ /* 0x040fe200078e02ff */
[----:B------:R-:W-:Y:S01]  /*76e0*/  SHF.R.S32.HI R78, RZ, 0x18, R80 ;  /* 0x00000018ff4e7819 */ /* 0x000fe20000011450 */
[----:B------:R-:W-:Y:S01]  /*76f0*/  IMAD R6, R70, R6, RZ ;  /* 0x0000000646067224 */ /* 0x000fe200078e02ff */
[----:B------:R-:W-:Y:S01]  /*7700*/  SHF.L.U32 R122, R81, 0x10, RZ ;  /* 0x00000010517a7819 */ /* 0x000fe200000006ff */
[-C--:B------:R-:W-:Y:S01]  /*7710*/  IMAD R4, R3, R72.reuse, R4 ;  /* 0x0000004803047224 */ /* 0x080fe200078e0204 */
[----:B------:R-:W-:Y:S01]  /*7720*/  PRMT R120, R82, 0x8880, RZ ;  /* 0x0000888052787816 */ /* 0x000fe200000000ff */
[----:B------:R-:W-:Y:S01]  /*7730*/  IMAD R7, R70, R7, RZ ;  /* 0x0000000746077224 */ /* 0x000fe200078e02ff */
[----:B------:R-:W-:Y:S01]  /*7740*/  SHF.R.S32.HI R79, RZ, 0x18, R81 ;  /* 0x00000018ff4f7819 */ /* 0x000fe20000011451 */
[-C--:B------:R-:W-:Y:S01]  /*7750*/  IMAD R5, R0, R72.reuse, R5 ;  /* 0x0000004800057224 */ /* 0x080fe200078e0205 */
[----:B------:R-:W-:Y:S01]  /*7760*/  SHF.L.U32 R119, R82, 0x10, RZ ;  /* 0x0000001052777819 */ /* 0x000fe200000006ff */
[----:B------:R-:W-:Y:S01]  /*7770*/  IMAD R6, R73, R72, R6 ;  /* 0x0000004849067224 */ /* 0x000fe200078e0206 */
[----:B------:R-:W-:Y:S01]  /*7780*/  MOV R73, R134 ;  /* 0x0000008600497202 */ /* 0x000fe20000000f00 */
[----:B------:R-:W-:Y:S01]  /*7790*/  IMAD R7, R74, R72, R7 ;  /* 0x000000484a077224 */ /* 0x000fe200078e0207 */
[----:B------:R-:W-:Y:S01]  /*77a0*/  SHF.R.S32.HI R74, RZ, 0x18, R2 ;  /* 0x00000018ff4a7819 */ /* 0x000fe20000011402 */
[C---:B------:R-:W-:Y:S01]  /*77b0*/  IMAD R2, R70.reuse, R17, RZ ;  /* 0x0000001146027224 */ /* 0x040fe200078e02ff */
[----:B------:R-:W-:Y:S01]  /*77c0*/  PRMT R117, R83, 0x8880, RZ ;  /* 0x0000888053757816 */ /* 0x000fe200000000ff */
[C---:B------:R-:W-:Y:S01]  /*77d0*/  IMAD R17, R70.reuse, R21, RZ ;  /* 0x0000001546117224 */ /* 0x040fe200078e02ff */
[----:B------:R-:W-:Y:S01]  /*77e0*/  I2IP.S8.S32.SAT R140, R7, R6, RZ ;  /* 0x00000006078c7239 */ /* 0x000fe200000014ff */
[C---:B------:R-:W-:Y:S01]  /*77f0*/  IMAD R21, R70.reuse, R25, RZ ;  /* 0x0000001946157224 */ /* 0x040fe200078e02ff */
[----:B------:R-:W-:Y:S01]  /*7800*/  SHF.R.S32.HI R6, RZ, 0x18, R131 ;  /* 0x00000018ff067819 */ /* 0x000fe20000011483 */
[C---:B------:R-:W-:Y:S01]  /*7810*/  IMAD R25, R70.reuse, R29, RZ ;  /* 0x0000001d46197224 */ /* 0x040fe200078e02ff */
[----:B------:R-:W-:Y:S01]  /*7820*/  I2IP.S8.S32.SAT R140, R5, R4, R140 ;  /* 0x00000004058c7239 */ /* 0x000fe2000000148c */
[C---:B------:R-:W-:Y:S01]  /*7830*/  IMAD R29, R70.reuse, R33, RZ ;  /* 0x00000021461d7224 */ /* 0x040fe200078e02ff */
[----:B------:R-:W-:Y:S01]  /*7840*/  SHF.R.S32.HI R5, RZ, 0x18, R128 ;  /* 0x00000018ff057819 */ /* 0x000fe20000011480 */
[C---:B------:R-:W-:Y:S01]  /*7850*/  IMAD R8, R70.reuse, R8, RZ ;  /* 0x0000000846087224 */ /* 0x040fe200078e02ff */
[----:B------:R-:W-:Y:S01]  /*7860*/  SHF.L.U32 R116, R83, 0x10, RZ ;  /* 0x0000001053747819 */ /* 0x000fe200000006ff */
[----:B------:R-:W-:Y:S01]  /*7870*/  IMAD R33, R70, R37, RZ ;  /* 0x0000002546217224 */ /* 0x000fe200078e02ff */
[----:B------:R-:W-:Y:S01]  /*7880*/  PRMT R114, R84, 0x8880, RZ ;  /* 0x0000888054727816 */ /* 0x000fe200000000ff */
[----:B------:R-:W-:Y:S01]  /*7890*/  IMAD R37, R70, R41, RZ ;  /* 0x0000002946257224 */ /* 0x000fe200078e02ff */
[----:B------:R-:W-:Y:S01]  /*78a0*/  SHF.L.U32 R113, R84, 0x10, RZ ;  /* 0x0000001054717819 */ /* 0x000fe200000006ff */
[C---:B------:R-:W-:Y:S01]  /*78b0*/  IMAD R9, R70.reuse, R9, RZ ;  /* 0x0000000946097224 */ /* 0x040fe200078e02ff */
[C---:B------:R-:W-:Y:S01]  /*78c0*/  PRMT R111, R85.reuse, 0x8880, RZ ;  /* 0x00008880556f7816 */ /* 0x040fe200000000ff */
[C---:B------:R-:W-:Y:S01]  /*78d0*/  IMAD R41, R70.reuse, R45, RZ ;  /* 0x0000002d46297224 */ /* 0x040fe200078e02ff */
[----:B------:R-:W-:Y:S01]  /*78e0*/  SHF.L.U32 R109, R85, 0x8, RZ ;  /* 0x00000008556d7819 */ /* 0x000fe200000006ff */
[----:B------:R-:W-:Y:S01]  /*78f0*/  IMAD R45, R70, R49, RZ ;  /* 0x00000031462d7224 */ /* 0x000fe200078e02ff */
[----:B------:R-:W-:Y:S01]  /*7900*/  PRMT R108, R86, 0x8880, RZ ;  /* 0x00008880566c7816 */ /* 0x000fe200000000ff */
[----:B------:R-:W-:Y:S01]  /*7910*/  IMAD R10, R70, R10, RZ ;  /* 0x0000000a460a7224 */ /* 0x000fe200078e02ff */
[----:B------:R-:W-:Y:S01]  /*7920*/  SHF.L.U32 R107, R86, 0x10, RZ ;  /* 0x00000010566b7819 */ /* 0x000fe200000006ff */
[C---:B------:R-:W-:Y:S01]  /*7930*/  IMAD R49, R70.reuse, R53, RZ ;  /* 0x0000003546317224 */ /* 0x040fe200078e02ff */
[----:B------:R-:W-:Y:S01]  /*7940*/  PRMT R105, R87, 0x8880, RZ ;  /* 0x0000888057697816 */ /* 0x000fe200000000ff */
[-C--:B------:R-:W-:Y:S01]  /*7950*/  IMAD R8, R73, R72.reuse, R8 ;  /* 0x0000004849087224 */ /* 0x080fe200078e0208 */
[----:B------:R-:W-:Y:S01]  /*7960*/  SHF.L.U32 R104, R87, 0x10, RZ ;  /* 0x0000001057687819 */ /* 0x000fe200000006ff */
[----:B------:R-:W-:Y:S01]  /*7970*/  IMAD R53, R70, R57, RZ ;  /* 0x0000003946357224 */ /* 0x000fe200078e02ff */
[----:B------:R-:W-:Y:S01]  /*7980*/  PRMT R102, R88, 0x8880, RZ ;  /* 0x0000888058667816 */ /* 0x000fe200000000ff */
[----:B------:R-:W-:Y:S01]  /*7990*/  IMAD R11, R70, R11, RZ ;  /* 0x0000000b460b7224 */ /* 0x000fe200078e02ff */
[----:B------:R-:W-:Y:S01]  /*79a0*/  SHF.L.U32 R101, R88, 0x10, RZ ;  /* 0x0000001058657819 */ /* 0x000fe200000006ff */
[----:B------:R-:W-:Y:S01]  /*79b0*/  IMAD R57, R70, R61, RZ ;  /* 0x0000003d46397224 */ /* 0x000fe200078e02ff */
[C---:B------:R-:W-:Y:S01]  /*79c0*/  PRMT R99, R89.reuse, 0x8880, RZ ;  /* 0x0000888059637816 */ /* 0x040fe200000000ff */
[----:B------:R-:W-:Y:S01]  /*79d0*/  IMAD R9, R74, R72, R9 ;  /* 0x000000484a097224 */ /* 0x000fe200078e0209 */
[----:B------:R-:W-:Y:S01]  /*79e0*/  SHF.L.U32 R98, R89, 0x10, RZ ;  /* 0x0000001059627819 */ /* 0x000fe200000006ff */
[----:B------:R-:W-:Y:S01]  /*79f0*/  IMAD R61, R70, R65, RZ ;  /* 0x00000041463d7224 */ /* 0x000fe200078e02ff */
[----:B------:R-:W-:Y:S01]  /*7a00*/  PRMT R96, R90, 0x8880, RZ ;  /* 0x000088805a607816 */ /* 0x000fe200000000ff */
[C---:B------:R-:W-:Y:S01]  /*7a10*/  IMAD R12, R70.reuse, R12, RZ ;  /* 0x0000000c460c7224 */ /* 0x040fe200078e02ff */
[----:B------:R-:W-:Y:S01]  /*7a20*/  SHF.L.U32 R92, R91, 0x10, RZ ;  /* 0x000000105b5c7819 */ /* 0x000fe200000006ff */
[----:B------:R-:W-:Y:S01]  /*7a30*/  IMAD.MOV.U32 R65, RZ, RZ, R132 ;  /* 0x000000ffff417224 */ /* 0x000fe200078e0084 */
[----:B------:R-:W-:Y:S01]  /*7a40*/  SHF.L.U32 R133, R93, 0x8, RZ ;  /* 0x000000085d857819 */ /* 0x000fe200000006ff */
[C---:B------:R-:W-:Y:S01]  /*7a50*/  IMAD R13, R70.reuse, R13, RZ ;  /* 0x0000000d460d7224 */ /* 0x040fe200078e02ff */
[----:B------:R-:W-:Y:S01]  /*7a60*/  PRMT R93, R91, 0x8880, RZ ;  /* 0x000088805b5d7816 */ /* 0x000fe200000000ff */
[C---:B------:R-:W-:Y:S01]  /*7a70*/  IMAD R14, R70.reuse, R14, RZ ;  /* 0x0000000e460e7224 */ /* 0x040fe200078e02ff */
[----:B------:R-:W-:Y:S01]  /*7a80*/  SHF.R.S32.HI R7, RZ, 0x18, R133 ;  /* 0x00000018ff077819 */ /* 0x000fe20000011485 */
[----:B------:R-:W-:Y:S01]  /*7a90*/  IMAD R15, R70, R15, RZ ;  /* 0x0000000f460f7224 */ /* 0x000fe200078e02ff */
[----:B------:R-:W-:Y:S01]  /*7aa0*/  SHF.L.U32 R130, R94, 0x8, RZ ;  /* 0x000000085e827819 */ /* 0x000fe200000006ff */
[----:B------:R-:W-:Y:S01]  /*7ab0*/  IMAD R0, R70, R16, RZ ;  /* 0x0000001046007224 */ /* 0x000fe200078e02ff */
[----:B------:R-:W-:Y:S01]  /*7ac0*/  SHF.L.U32 R127, R95, 0x8, RZ ;  /* 0x000000085f7f7819 */ /* 0x000fe200000006ff */
[-C--:B------:R-:W-:Y:S01]  /*7ad0*/  IMAD R10, R7, R72.reuse, R10 ;  /* 0x00000048070a7224 */ /* 0x080fe200078e020a */
[----:B------:R-:W-:Y:S01]  /*7ae0*/  MOV R7, R129 ;  /* 0x0000008100077202 */ /* 0x000fe20000000f00 */
[-C--:B------:R-:W-:Y:S01]  /*7af0*/  IMAD R11, R75, R72.reuse, R11 ;  /* 0x000000484b0b7224 */ /* 0x080fe200078e020b */
[----:B------:R-:W-:Y:S01]  /*7b00*/  SHF.R.S32.HI R73, RZ, 0x18, R130 ;  /* 0x00000018ff497819 */ /* 0x000fe20000011482 */
[-C--:B------:R-:W-:Y:S01]  /*7b10*/  IMAD R12, R65, R72.reuse, R12 ;  /* 0x00000048410c7224 */ /* 0x080fe200078e020c */
[----:B------:R-:W-:Y:S01]  /*7b20*/  SHF.R.S32.HI R4, RZ, 0x18, R127 ;  /* 0x00000018ff047819 */ /* 0x000fe2000001147f */
[----:B------:R-:W-:Y:S01]  /*7b30*/  IMAD R13, R6, R72, R13 ;  /* 0x00000048060d7224 */ /* 0x000fe200078e020d */
[----:B------:R-:W-:Y:S01]  /*7b40*/  I2IP.S8.S32.SAT R10, R11, R10, RZ ;  /* 0x0000000a0b0a7239 */ /* 0x000fe200000014ff */
[-C--:B------:R-:W-:Y:S01]  /*7b50*/  IMAD R14, R73, R72.reuse, R14 ;  /* 0x00000048490e7224 */ /* 0x080fe200078e020e */
[----:B------:R-:W-:Y:S01]  /*7b60*/  SHF.R.S32.HI R6, RZ, 0x18, R125 ;  /* 0x00000018ff067819 */ /* 0x000fe2000001147d */
[----:B------:R-:W-:Y:S01]  /*7b70*/  IMAD R15, R76, R72, R15 ;  /* 0x000000484c0f7224 */ /* 0x000fe200078e020f */
[----:B------:R-:W-:Y:S01]  /*7b80*/  I2IP.S8.S32.SAT R141, R9, R8, R10 ;  /* 0x00000008098d7239 */ /* 0x000fe2000000140a */
[----:B------:R-:W-:Y:S01]  /*7b90*/  IMAD R3, R70, R18, RZ ;  /* 0x0000001246037224 */ /* 0x000fe200078e02ff */
[----:B------:R-:W-:Y:S01]  /*7ba0*/  SHF.L.U32 R124, R80, 0x8, RZ ;  /* 0x00000008507c7819 */ /* 0x000fe200000006ff */
[----:B------:R-:W-:Y:S01]  /*7bb0*/  IMAD R0, R7, R72, R0 ;  /* 0x0000004807007224 */ /* 0x000fe200078e0200 */
[----:B------:R-:W-:Y:S01]  /*7bc0*/  I2IP.S8.S32.SAT R14, R15, R14, RZ ;  /* 0x0000000e0f0e7239 */ /* 0x000fe200000014ff */
[----:B------:R-:W-:Y:S01]  /*7bd0*/  IMAD R19, R70, R19, RZ ;  /* 0x0000001346137224 */ /* 0x000fe200078e02ff */
[----:B------:R-:W-:Y:S01]  /*7be0*/  SHF.R.S32.HI R7, RZ, 0x18, R124 ;  /* 0x00000018ff077819 */ /* 0x000fe2000001147c */
[----:B------:R-:W-:Y:S01]  /*7bf0*/  IMAD R2, R5, R72, R2 ;  /* 0x0000004805027224 */ /* 0x000fe200078e0202 */
[----:B------:R-:W-:Y:S01]  /*7c00*/  I2IP.S8.S32.SAT R142, R13, R12, R14 ;  /* 0x0000000c0d8e7239 */ /* 0x000fe2000000140e */
[----:B------:R-:W-:Y:S01]  /*7c10*/  IMAD R3, R4, R72, R3 ;  /* 0x0000004804037224 */ /* 0x000fe200078e0203 */
[----:B------:R-:W-:Y:S01]  /*7c20*/  MOV R5, R126 ;  /* 0x0000007e00057202 */ /* 0x000fe20000000f00 */
[C---:B------:R-:W-:Y:S01]  /*7c30*/  IMAD R16, R70.reuse, R20, RZ ;  /* 0x0000001446107224 */ /* 0x040fe200078e02ff */
[----:B------:R-:W-:Y:S01]  /*7c40*/  SHF.R.S32.HI R4, RZ, 0x18, R122 ;  /* 0x00000018ff047819 */ /* 0x000fe2000001147a */
[----:B------:R-:W-:Y:S01]  /*7c50*/  IMAD R19, R77, R72, R19 ;  /* 0x000000484d137224 */ /* 0x000fe200078e0213 */
[----:B------:R-:W-:Y:S01]  /*7c60*/  SHF.R.S32.HI R80, RZ, 0x18, R82 ;  /* 0x00000018ff507819 */ /* 0x000fe20000011452 */
[C---:B------:R-:W-:Y:S01]  /*7c70*/  IMAD R18, R70.reuse, R22, RZ ;  /* 0x0000001646127224 */ /* 0x040fe200078e02ff */
[----:B------:R-:W-:Y:S01]  /*7c80*/  SHF.R.S32.HI R82, RZ, 0x18, R84 ;  /* 0x00000018ff527819 */ /* 0x000fe20000011454 */
[-C--:B------:R-:W-:Y:S01]  /*7c90*/  IMAD R16, R5, R72.reuse, R16 ;  /* 0x0000004805107224 */ /* 0x080fe200078e0210 */
[----:B------:R-:W-:Y:S01]  /*7ca0*/  I2IP.S8.S32.SAT R19, R19, R3, RZ ;  /* 0x0000000313137239 */ /* 0x000fe200000014ff */
[----:B------:R-:W-:Y:S01]  /*7cb0*/  IMAD R23, R70, R23, RZ ;  /* 0x0000001746177224 */ /* 0x000fe200078e02ff */
[----:B------:R-:W-:Y:S01]  /*7cc0*/  MOV R3, R123 ;  /* 0x0000007b00037202 */ /* 0x000fe20000000f00 */
[----:B------:R-:W-:Y:S01]  /*7cd0*/  IMAD R17, R6, R72, R17 ;  /* 0x0000004806117224 */ /* 0x000fe200078e0211 */
[----:B------:R-:W-:Y:S01]  /*7ce0*/  I2IP.S8.S32.SAT R143, R2, R0, R19 ;  /* 0x00000000028f7239 */ /* 0x000fe20000001413 */
[----:B------:R-:W-:Y:S01]  /*7cf0*/  IMAD R20, R70, R24, RZ ;  /* 0x0000001846147224 */ /* 0x000fe200078e02ff */
[----:B------:R-:W-:Y:S01]  /*7d00*/  MOV R5, R120 ;  /* 0x0000007800057202 */ /* 0x000fe20000000f00 */
[-C--:B------:R-:W-:Y:S01]  /*7d10*/  IMAD R18, R7, R72.reuse, R18 ;  /* 0x0000004807127224 */ /* 0x080fe200078e0212 */
[----:B------:R-:W-:Y:S01]  /*7d20*/  SHF.L.U32 R121, R81, 0x8, RZ ;  /* 0x0000000851797819 */ /* 0x000fe200000006ff */
[-C--:B------:R-:W-:Y:S01]  /*7d30*/  IMAD R23, R78, R72.reuse, R23 ;  /* 0x000000484e177224 */ /* 0x080fe200078e0217 */
[----:B------:R1:W-:Y:S01]  /*7d40*/  STS.128 [R144+UR44+0x6200], R140 ;  /* 0x0062008c90007988 */ /* 0x0003e20008000c2c */
[----:B------:R-:W-:Y:S01]  /*7d50*/  IMAD R20, R3, R72, R20 ;  /* 0x0000004803147224 */ /* 0x000fe200078e0214 */
[----:B------:R-:W-:Y:S01]  /*7d60*/  SHF.R.S32.HI R3, RZ, 0x18, R121 ;  /* 0x00000018ff037819 */ /* 0x000fe20000011479 */
[C---:B------:R-:W-:Y:S01]  /*7d70*/  IMAD R22, R70.reuse, R26, RZ ;  /* 0x0000001a46167224 */ /* 0x040fe200078e02ff */
[----:B------:R-:W-:Y:S01]  /*7d80*/  I2IP.S8.S32.SAT R18, R23, R18, RZ ;  /* 0x0000001217127239 */ /* 0x000fe200000014ff */
[----:B------:R-:W-:Y:S01]  /*7d90*/  IMAD R27, R70, R27, RZ ;  /* 0x0000001b461b7224 */ /* 0x000fe200078e02ff */
[----:B------:R-:W-:Y:S01]  /*7da0*/  SHF.R.S32.HI R0, RZ, 0x18, R119 ;  /* 0x00000018ff007819 */ /* 0x000fe20000011477 */
[----:B------:R-:W-:Y:S01]  /*7db0*/  IMAD R21, R4, R72, R21 ;  /* 0x0000004804157224 */ /* 0x000fe200078e0215 */
[----:B------:R-:W-:Y:S01]  /*7dc0*/  I2IP.S8.S32.SAT R16, R17, R16, R18 ;  /* 0x0000001011107239 */ /* 0x000fe20000001412 */
[C---:B------:R-:W-:Y:S01]  /*7dd0*/  IMAD R24, R70.reuse, R28, RZ ;  /* 0x0000001c46187224 */ /* 0x040fe200078e02ff */
[----:B------:R-:W-:Y:S01]  /*7de0*/  SHF.R.S32.HI R7, RZ, 0x18, R118 ;  /* 0x00000018ff077819 */ /* 0x000fe20000011476 */
[-C--:B------:R-:W-:Y:S01]  /*7df0*/  IMAD R22, R3, R72.reuse, R22 ;  /* 0x0000004803167224 */ /* 0x080fe200078e0216 */
[----:B------:R-:W-:Y:S01]  /*7e00*/  SHF.R.S32.HI R81, RZ, 0x18, R83 ;  /* 0x00000018ff517819 */ /* 0x000fe20000011453 */
[----:B------:R-:W-:Y:S01]  /*7e10*/  IMAD R27, R79, R72, R27 ;  /* 0x000000484f1b7224 */ /* 0x000fe200078e021b */
[----:B------:R-:W-:Y:S01]  /*7e20*/  SHF.L.U32 R115, R83, 0x8, RZ ;  /* 0x0000000853737819 */ /* 0x000fe200000006ff */
[C---:B------:R-:W-:Y:S01]  /*7e30*/  IMAD R26, R70.reuse, R30, RZ ;  /* 0x0000001e461a7224 */ /* 0x040fe200078e02ff */
[----:B------:R-:W-:Y:S01]  /*7e40*/  SHF.R.S32.HI R83, RZ, 0x18, R85 ;  /* 0x00000018ff537819 */ /* 0x000fe20000011455 */
[----:B------:R-:W-:Y:S01]  /*7e50*/  IMAD R24, R5, R72, R24 ;  /* 0x0000004805187224 */ /* 0x000fe200078e0218 */
[----:B------:R-:W-:Y:S01]  /*7e60*/  I2IP.S8.S32.SAT R17, R27, R22, RZ ;  /* 0x000000161b117239 */ /* 0x000fe200000014ff */
[----:B------:R-:W-:Y:S01]  /*7e70*/  IMAD R31, R70, R31, RZ ;  /* 0x0000001f461f7224 */ /* 0x000fe200078e02ff */
[----:B------:R-:W-:Y:S01]  /*7e80*/  SHF.R.S32.HI R85, RZ, 0x18, R87 ;  /* 0x00000018ff557819 */ /* 0x000fe20000011457 */
[----:B------:R-:W-:Y:S01]  /*7e90*/  IMAD R25, R0, R72, R25 ;  /* 0x0000004800197224 */ /* 0x000fe200078e0219 */
[----:B------:R-:W-:Y:S01]  /*7ea0*/  I2IP.S8.S32.SAT R17, R21, R20, R17 ;  /* 0x0000001415117239 */ /* 0x000fe20000001411 */
[----:B------:R-:W-:Y:S01]  /*7eb0*/  IMAD R28, R70, R32, RZ ;  /* 0x00000020461c7224 */ /* 0x000fe200078e02ff */
[----:B------:R-:W-:Y:S01]  /*7ec0*/  SHF.R.S32.HI R0, RZ, 0x18, R116 ;  /* 0x00000018ff007819 */ /* 0x000fe20000011474 */
[-C--:B------:R-:W-:Y:S01]  /*7ed0*/  IMAD R26, R7, R72.reuse, R26 ;  /* 0x00000048071a7224 */ /* 0x080fe200078e021a */
[----:B------:R-:W-:Y:S01]  /*7ee0*/  SHF.R.S32.HI R5, RZ, 0x18, R115 ;  /* 0x00000018ff057819 */ /* 0x000fe20000011473 */
[----:B------:R-:W-:Y:S01]  /*7ef0*/  IMAD.MOV.U32 R3, RZ, RZ, R117 ;  /* 0x000000ffff037224 */ /* 0x000fe200078e0075 */
[----:B------:R-:W-:Y:S01]  /*7f00*/  SHF.R.S32.HI R7, RZ, 0x18, R109 ;  /* 0x00000018ff077819 */ /* 0x000fe2000001146d */
[----:B------:R-:W-:Y:S01]  /*7f10*/  IMAD R31, R80, R72, R31 ;  /* 0x00000048501f7224 */ /* 0x000fe200078e021f */
[----:B------:R-:W-:Y:S01]  /*7f20*/  SHF.R.S32.HI R87, RZ, 0x18, R89 ;  /* 0x00000018ff577819 */ /* 0x000fe20000011459 */
[----:B------:R-:W-:Y:S01]  /*7f30*/  IMAD R30, R70, R34, RZ ;  /* 0x00000022461e7224 */ /* 0x000fe200078e02ff */
[----:B------:R-:W-:Y:S01]  /*7f40*/  SHF.L.U32 R112, R84, 0x8, RZ ;  /* 0x0000000854707819 */ /* 0x000fe200000006ff */
[----:B------:R-:W-:Y:S01]  /*7f50*/  IMAD R28, R3, R72, R28 ;  /* 0x00000048031c7224 */ /* 0x000fe200078e021c */
[----:B------:R-:W-:Y:S01]  /*7f60*/  I2IP.S8.S32.SAT R18, R31, R26, RZ ;  /* 0x0000001a1f127239 */ /* 0x000fe200000014ff */
[----:B------:R-:W-:Y:S01]  /*7f70*/  IMAD R35, R70, R35, RZ ;  /* 0x0000002346237224 */ /* 0x000fe200078e02ff */
[----:B------:R-:W-:Y:S01]  /*7f80*/  MOV R3, R114 ;  /* 0x0000007200037202 */ /* 0x000fe20000000f00 */
[----:B------:R-:W-:Y:S01]  /*7f90*/  IMAD R29, R0, R72, R29 ;  /* 0x00000048001d7224 */ /* 0x000fe200078e021d */
[----:B------:R-:W-:Y:S01]  /*7fa0*/  I2IP.S8.S32.SAT R18, R25, R24, R18 ;  /* 0x0000001819127239 */ /* 0x000fe20000001412 */
[C---:B------:R-:W-:Y:S01]  /*7fb0*/  IMAD R32, R70.reuse, R36, RZ ;  /* 0x0000002446207224 */ /* 0x040fe200078e02ff */
[----:B------:R-:W-:Y:S01]  /*7fc0*/  SHF.R.S32.HI R0, RZ, 0x18, R113 ;  /* 0x00000018ff007819 */ /* 0x000fe20000011471 */
[-C--:B------:R-:W-:Y:S01]  /*7fd0*/  IMAD R30, R5, R72.reuse, R30 ;  /* 0x00000048051e7224 */ /* 0x080fe200078e021e */
[----:B------:R-:W-:Y:S01]  /*7fe0*/  MOV R5, R111 ;  /* 0x0000006f00057202 */ /* 0x000fe20000000f00 */
[-C--:B------:R-:W-:Y:S01]  /*7ff0*/  IMAD R35, R81, R72.reuse, R35 ;  /* 0x0000004851237224 */ /* 0x080fe200078e0223 */
[----:B------:R-:W-:Y:S01]  /*8000*/  SHF.R.S32.HI R84, RZ, 0x18, R86 ;  /* 0x00000018ff547819 */ /* 0x000fe20000011456 */
[----:B------:R-:W-:Y:S01]  /*8010*/  IMAD R32, R3, R72, R32 ;  /* 0x0000004803207224 */ /* 0x000fe200078e0220 */
[----:B------:R-:W-:Y:S01]  /*8020*/  SHF.R.S32.HI R3, RZ, 0x18, R112 ;  /* 0x00000018ff037819 */ /* 0x000fe20000011470 */
[C---:B------:R-:W-:Y:S01]  /*8030*/  IMAD R34, R70.reuse, R38, RZ ;  /* 0x0000002646227224 */ /* 0x040fe200078e02ff */
[----:B------:R-:W-:Y:S01]  /*8040*/  I2IP.S8.S32.SAT R19, R35, R30, RZ ;  /* 0x0000001e23137239 */ /* 0x000fe200000014ff */
[----:B------:R-:W-:Y:S01]  /*8050*/  IMAD R39, R70, R39, RZ ;  /* 0x0000002746277224 */ /* 0x000fe200078e02ff */
[----:B------:R-:W-:Y:S01]  /*8060*/  SHF.L.U32 R106, R86, 0x8, RZ ;  /* 0x00000008566a7819 */ /* 0x000fe200000006ff */
[----:B------:R-:W-:Y:S01]  /*8070*/  IMAD R33, R0, R72, R33 ;  /* 0x0000004800217224 */ /* 0x000fe200078e0221 */
[----:B------:R-:W-:Y:S01]  /*8080*/  I2IP.S8.S32.SAT R19, R29, R28, R19 ;  /* 0x0000001c1d137239 */ /* 0x000fe20000001413 */
[----:B------:R-:W-:Y:S01]  /*8090*/  IMAD R36, R70, R40, RZ ;  /* 0x0000002846247224 */ /* 0x000fe200078e02ff */
[----:B------:R-:W-:Y:S01]  /*80a0*/  SHF.R.S32.HI R0, RZ, 0x18, R110 ;  /* 0x00000018ff007819 */ /* 0x000fe2000001146e */
[----:B------:R-:W-:Y:S01]  /*80b0*/  IMAD R34, R3, R72, R34 ;  /* 0x0000004803227224 */ /* 0x000fe200078e0222 */
[----:B------:R-:W-:Y:S01]  /*80c0*/  MOV R3, R108 ;  /* 0x0000006c00037202 */ /* 0x000fe20000000f00 */
[----:B------:R-:W-:Y:S01]  /*80d0*/  IMAD R39, R82, R72, R39 ;  /* 0x0000004852277224 */ /* 0x000fe200078e0227 */
[----:B------:R1:W-:Y:S01]  /*80e0*/  STS.128 [R161+0x6200], R16 ;  /* 0x00620010a1007388 */ /* 0x0003e20000000c00 */
[C---:B------:R-:W-:Y:S01]  /*80f0*/  IMAD R38, R70.reuse, R42, RZ ;  /* 0x0000002a46267224 */ /* 0x040fe200078e02ff */
[----:B------:R-:W-:Y:S01]  /*8100*/  SHF.R.S32.HI R86, RZ, 0x18, R88 ;  /* 0x00000018ff567819 */ /* 0x000fe20000011458 */
[----:B------:R-:W-:Y:S01]  /*8110*/  IMAD R36, R5, R72, R36 ;  /* 0x0000004805247224 */ /* 0x000fe200078e0224 */
[----:B------:R-:W-:Y:S01]  /*8120*/  I2IP.S8.S32.SAT R34, R39, R34, RZ ;  /* 0x0000002227227239 */ /* 0x000fe200000014ff */
[----:B------:R-:W-:Y:S01]  /*8130*/  IMAD R43, R70, R43, RZ ;  /* 0x0000002b462b7224 */ /* 0x000fe200078e02ff */
[----:B------:R-:W-:Y:S01]  /*8140*/  MOV R5, R105 ;  /* 0x0000006900057202 */ /* 0x000fe20000000f00 */
[----:B------:R-:W-:Y:S01]  /*8150*/  IMAD R37, R0, R72, R37 ;  /* 0x0000004800257224 */ /* 0x000fe200078e0225 */
[----:B------:R-:W-:Y:S01]  /*8160*/  I2IP.S8.S32.SAT R32, R33, R32, R34 ;  /* 0x0000002021207239 */ /* 0x000fe20000001422 */
[----:B------:R-:W-:Y:S01]  /*8170*/  IMAD R40, R70, R44, RZ ;  /* 0x0000002c46287224 */ /* 0x000fe200078e02ff */
[----:B------:R-:W-:Y:S01]  /*8180*/  SHF.R.S32.HI R0, RZ, 0x18, R107 ;  /* 0x00000018ff007819 */ /* 0x000fe2000001146b */
[-C--:B------:R-:W-:Y:S01]  /*8190*/  IMAD R38, R7, R72.reuse, R38 ;  /* 0x0000004807267224 */ /* 0x080fe200078e0226 */
[----:B------:R-:W-:Y:S01]  /*81a0*/  SHF.R.S32.HI R7, RZ, 0x18, R103 ;  /* 0x00000018ff077819 */ /* 0x000fe20000011467 */
[-C--:B------:R-:W-:Y:S01]  /*81b0*/  IMAD R43, R83, R72.reuse, R43 ;  /* 0x00000048532b7224 */ /* 0x080fe200078e022b */
[----:B------:R-:W-:Y:S01]  /*81c0*/  SHF.L.U32 R100, R88, 0x8, RZ ;  /* 0x0000000858647819 */ /* 0x000fe200000006ff */
        /* <DEDUP_REMOVED lines=11> */
[----:B------:R-:W-:Y:S01]  /*8280*/  SHF.L.U32 R97, R89, 0x8, RZ ;  /* 0x0000000859617819 */ /* 0x000fe200000006ff */
        /* <DEDUP_REMOVED lines=13> */
[----:B------:R-:W-:Y:S01]  /*8360*/  IADD3 R68, PT, PT, R68, 0x1, RZ ;  /* 0x0000000144447810 */ /* 0x000fe20007ffe0ff */
[----:B------:R-:W-:Y:S02]  /*8370*/  IMAD.MOV.U32 R3, RZ, RZ, R102 ;  /* 0x000000ffff037224 */ /* 0x000fe400078e0066 */
[-C--:B------:R-:W-:Y:S02]  /*8380*/  IMAD R51, R85, R72.reuse, R51 ;  /* 0x0000004855337224 */ /* 0x080fe400078e0233 */
[----:B------:R-:W-:Y:S01]  /*8390*/  IMAD R48, R3, R72, R48 ;  /* 0x0000004803307224 */ /* 0x000fe200078e0230 */
[----:B------:R-:W-:Y:S01]  /*83a0*/  SHF.R.S32.HI R3, RZ, 0x18, R100 ;  /* 0x00000018ff037819 */ /* 0x000fe20000011464 */
[C---:B------:R-:W-:Y:S01]  /*83b0*/  IMAD R50, R70.reuse, R54, RZ ;  /* 0x0000003646327224 */ /* 0x040fe200078e02ff */
[----:B------:R-:W-:Y:S01]  /*83c0*/  I2IP.S8.S32.SAT R35, R51, R46, RZ ;  /* 0x0000002e33237239 */ /* 0x000fe200000014ff */
[----:B------:R-:W-:Y:S02]  /*83d0*/  IMAD R55, R70, R55, RZ ;  /* 0x0000003746377224 */ /* 0x000fe400078e02ff */
[----:B------:R-:W-:Y:S01]  /*83e0*/  IMAD R49, R0, R72, R49 ;  /* 0x0000004800317224 */ /* 0x000fe200078e0231 */
[----:B------:R-:W-:Y:S01]  /*83f0*/  I2IP.S8.S32.SAT R35, R45, R44, R35 ;  /* 0x0000002c2d237239 */ /* 0x000fe20000001423 */
[----:B------:R-:W-:Y:S01]  /*8400*/  IMAD R52, R70, R56, RZ ;  /* 0x0000003846347224 */ /* 0x000fe200078e02ff */
[----:B------:R-:W-:Y:S01]  /*8410*/  SHF.R.S32.HI R0, RZ, 0x18, R98 ;  /* 0x00000018ff007819 */ /* 0x000fe20000011462 */
[-C--:B------:R-:W-:Y:S01]  /*8420*/  IMAD R50, R3, R72.reuse, R50 ;  /* 0x0000004803327224 */ /* 0x080fe200078e0232 */
[----:B------:R-:W-:Y:S01]  /*8430*/  SHF.R.S32.HI R3, RZ, 0x18, R97 ;  /* 0x00000018ff037819 */ /* 0x000fe20000011461 */
[----:B------:R-:W-:Y:S01]  /*8440*/  IMAD R55, R86, R72, R55 ;  /* 0x0000004856377224 */ /* 0x000fe200078e0237 */
[----:B------:R1:W-:Y:S01]  /*8450*/  STS.128 [R160+0x6200], R32 ;  /* 0x00620020a0007388 */ /* 0x0003e20000000c00 */
[----:B------:R-:W-:Y:S01]  /*8460*/  IMAD.U32 R95, R90, 0x10000, RZ ;  /* 0x000100005a5f7824 */ /* 0x000fe200078e00ff */
[----:B------:R-:W-:Y:S01]  /*8470*/  SHF.L.U32 R90, R91, 0x8, RZ ;  /* 0x000000085b5a7819 */ /* 0x000fe200000006ff */
[C---:B------:R-:W-:Y:S01]  /*8480*/  IMAD R54, R70.reuse, R58, RZ ;  /* 0x0000003a46367224 */ /* 0x040fe200078e02ff */
[----:B------:R-:W-:Y:S01]  /*8490*/  I2IP.S8.S32.SAT R50, R55, R50, RZ ;  /* 0x0000003237327239 */ /* 0x000fe200000014ff */
[----:B------:R-:W-:Y:S01]  /*84a0*/  IMAD R52, R5, R72, R52 ;  /* 0x0000004805347224 */ /* 0x000fe200078e0234 */
[----:B------:R-:W-:Y:S01]  /*84b0*/  MOV R5, R96 ;  /* 0x0000006000057202 */ /* 0x000fe20000000f00 */
[----:B------:R-:W-:Y:S01]  /*84c0*/  IMAD R59, R70, R59, RZ ;  /* 0x0000003b463b7224 */ /* 0x000fe200078e02ff */
[----:B------:R-:W-:Y:S01]  /*84d0*/  I2IP.S8.S32.SAT R48, R49, R48, R50 ;  /* 0x0000003031307239 */ /* 0x000fe20000001432 */
[----:B------:R-:W-:Y:S01]  /*84e0*/  IMAD R53, R0, R72, R53 ;  /* 0x0000004800357224 */ /* 0x000fe200078e0235 */
[----:B------:R-:W-:Y:S01]  /*84f0*/  SHF.R.S32.HI R0, RZ, 0x18, R95 ;  /* 0x00000018ff007819 */ /* 0x000fe2000001145f */
[C---:B------:R-:W-:Y:S02]  /*8500*/  IMAD R56, R70.reuse, R60, RZ ;  /* 0x0000003c46387224 */ /* 0x040fe400078e02ff */
[-C--:B------:R-:W-:Y:S01]  /*8510*/  IMAD R54, R3, R72.reuse, R54 ;  /* 0x0000004803367224 */ /* 0x080fe200078e0236 */
[----:B------:R-:W-:Y:S01]  /*8520*/  SHF.R.S32.HI R3, RZ, 0x18, R94 ;  /* 0x00000018ff037819 */ /* 0x000fe2000001145e */
[----:B------:R-:W-:Y:S02]  /*8530*/  IMAD R59, R87, R72, R59 ;  /* 0x00000048573b7224 */ /* 0x000fe400078e023b */
[C---:B------:R-:W-:Y:S02]  /*8540*/  IMAD R58, R70.reuse, R62, RZ ;  /* 0x0000003e463a7224 */ /* 0x040fe400078e02ff */
[----:B------:R-:W-:Y:S01]  /*8550*/  IMAD R56, R5, R72, R56 ;  /* 0x0000004805387224 */ /* 0x000fe200078e0238 */
[----:B------:R-:W-:Y:S01]  /*8560*/  I2IP.S8.S32.SAT R54, R59, R54, RZ ;  /* 0x000000363b367239 */ /* 0x000fe200000014ff */
[----:B------:R-:W-:Y:S01]  /*8570*/  IMAD R63, R70, R63, RZ ;  /* 0x0000003f463f7224 */ /* 0x000fe200078e02ff */
[----:B------:R-:W-:Y:S01]  /*8580*/  MOV R5, R93 ;  /* 0x0000005d00057202 */ /* 0x000fe20000000f00 */
[----:B------:R-:W-:Y:S01]  /*8590*/  IMAD R57, R0, R72, R57 ;  /* 0x0000004800397224 */ /* 0x000fe200078e0239 */
[----:B------:R-:W-:Y:S01]  /*85a0*/  SHF.R.S32.HI R0, RZ, 0x18, R92 ;  /* 0x00000018ff007819 */ /* 0x000fe2000001145c */
[----:B------:R-:W-:Y:S01]  /*85b0*/  IMAD R60, R70, R64, RZ ;  /* 0x00000040463c7224 */ /* 0x000fe200078e02ff */
[----:B------:R-:W-:Y:S01]  /*85c0*/  I2IP.S8.S32.SAT R49, R53, R52, R54 ;  /* 0x0000003435317239 */ /* 0x000fe20000001436 */
[-C--:B------:R-:W-:Y:S01]  /*85d0*/  IMAD R58, R3, R72.reuse, R58 ;  /* 0x00000048033a7224 */ /* 0x080fe200078e023a */
        /* <DEDUP_REMOVED lines=22> */
[----:B------:R-:W-:Y:S02]  /*8740*/  UIADD3 UR9, UPT, UPT, UR49, 0x40, URZ ;  /* 0x0000004031097890 */ /* 0x000fe4000fffe0ff */
[----:B------:R-:W-:Y:S01]  /*8750*/  UIADD3 UR8, UPT, UPT, UR44, 0x6200, URZ ;  /* 0x000062002c087890 */ /* 0x000fe2000fffe0ff */
[----:B------:R-:W-:Y:S01]  /*8760*/  UMOV UR10, UR50 ;  /* 0x00000032000a7c82 */ /* 0x000fe20008000000 */
[----:B------:R-:W-:Y:S01]  /*8770*/  UMOV UR11, UR36 ;  /* 0x00000024000b7c82 */ /* 0x000fe20008000000 */
[----:B--2---:R-:W-:Y:S04]  /*8780*/  UIADD3 UR4, UP0, UPT, UR6, 0x680, URZ ;  /* 0x0000068006047890 */ /* 0x004fe8000ff1e0ff */
[----:B------:R-:W-:Y:S09]  /*8790*/  UIADD3.X UR5, UPT, UPT, URZ, UR7, URZ, UP0, !UPT ;  /* 0x00000007ff057290 */ /* 0x000ff200087fe4ff */
[----:B------:R2:W-:Y:S01]  /*87a0*/  UTMASTG.3D [UR8], [UR4] ;  /* 0x00000008040073b5 */ /* 0x0005e20008010000 */
[----:B------:R0:W-:Y:S01]  /*87b0*/  UTMACMDFLUSH ;  /* 0x00000000000079b7 */ /* 0x0001e20000000000 */
[----:B--2---:R-:W-:Y:S04]  /*87c0*/  DEPBAR.LE SB0, 0x1 ;  /* 0x000080400000791a */ /* 0x004fe80000000000 */
.L_x_111:
[----:B------:R-:W-:Y:S05]  /*87d0*/  BSYNC.RECONVERGENT B0 ;  /* 0x0000000000007941 */ /* 0x000fea0003800200 */
.L_x_110:
[----:B------:R-:W-:Y:S01]  /*87e0*/  R2UR UR4, R147 ;  /* 0x00000000930472ca */ /* 0x000fe200000e0000 */
[----:B------:R-:W-:Y:S01]  /*87f0*/  BAR.SYNC.DEFER_BLOCKING 0x1, 0x80 ;  /* 0x0042000000007b1d */ /* 0x000fe20000010000 */
[----:B------:R-:W-:Y:S01]  /*8800*/  ISETP.NE.AND P0, PT, R149, 0x2, PT ;  /* 0x000000029500780c */ /* 0x000fe20003f05270 */
[----:B------:R-:W-:Y:S01]  /*8810*/  UISETP.NE.AND UP0, UPT, UR46, URZ, UPT ;  /* 0x000000ff2e00728c */ /* 0x000fe2000bf05270 */
[----:B------:R-:W-:Y:S01]  /*8820*/  ISETP.NE.AND P1, PT, R68, 0x4, PT ;  /* 0x000000044400780c */ /* 0x000fe20003f25270 */
[----:B------:R-:W-:Y:S01]  /*8830*/  UIADD3 UR20, UPT, UPT, UR37, UR63, URZ ;  /* 0x0000003f25147290 */ /* 0x000fe2000fffe0ff */
[----:B------:R-:W-:Y:S02]  /*8840*/  SEL R3, RZ, 0x1, P0 ;  /* 0x00000001ff037807 */ /* 0x000fe40000000000 */
[----:B------:R-:W-:Y:S02]  /*8850*/  SEL R0, RZ, 0x1, P1 ;  /* 0x00000001ff007807 */ /* 0x000fe40000800000 */
[----:B------:R-:W-:Y:S02]  /*8860*/  LOP3.LUT R152, R152, R3, RZ, 0x3c, !PT ;  /* 0x0000000398987212 */ /* 0x000fe400078e3cff */
[----:B------:R-:W-:Y:S01]  /*8870*/  LOP3.LUT R153, R153, R0, RZ, 0x3c, !PT ;  /* 0x0000000099997212 */ /* 0x000fe200078e3cff */
[----:B------:R-:W-:Y:S01]  /*8880*/  UIADD3 UR16, UPT, UPT, UR38, UR4, URZ ;  /* 0x0000000426107290 */ /* 0x000fe2000fffe0ff */
[----:B------:R-:W-:Y:S02]  /*8890*/  SEL R149, R149, RZ, P0 ;  /* 0x000000ff95957207 */ /* 0x000fe40000000000 */
[----:B------:R-:W-:Y:S01]  /*88a0*/  SEL R68, R68, RZ, P1 ;  /* 0x000000ff44447207 */ /* 0x000fe20000800000 */
[----:B------:R-:W-:Y:S01]  /*88b0*/  UMOV UR36, UR59 ;  /* 0x0000003b00247c82 */ /* 0x000fe20008000000 */
[----:B------:R-:W-:Y:S07]  /*88c0*/  BRA.U UP0, `(.L_x_112) ;  /* 0xffffffc500247547 */ /* 0x000fee000b83ffff */
[----:B------:R-:W-:Y:S05]  /*88d0*/  EXIT ;  /* 0x000000000000794d */ /* 0x000fea0003800000 */
.L_x_24:
[----:B--2---:R2:W3:Y:S02]  /*88e0*/  SYNCS.PHASECHK.TRANS64.TRYWAIT P0, [R3+URZ+0xf0], R2 ;  /* 0x0000f002030075a7 */ /* 0x0044e400080011ff */
[----:B---3--:R-:W-:Y:S05]  /*88f0*/  @!P0 NANOSLEEP.SYNCS 0x989680 ;  /* 0x009896800000895d */ /* 0x008fea0003900000 */
[----:B------:R-:W3:Y:S02]  /*8900*/  @!P0 SYNCS.PHASECHK.TRANS64 P0, [R3+URZ+0xf0], R2 ;  /* 0x0000f002030085a7 */ /* 0x000ee400080010ff */
[----:B---3--:R-:W-:Y:S05]  /*8910*/  @!P0 BRA `(.L_x_24) ;  /* 0xfffffffc00f08947 */ /* 0x008fea000383ffff */
[----:B------:R-:W-:Y:S05]  /*8920*/  BRA `(.L_x_113) ;  /* 0xffffff8c00d87947 */ /* 0x000fea000383ffff */
.L_x_27:
[----:B-1----:R-:W-:-:S07]  /*8930*/  MOV R0, UR33 ;  /* 0x0000002100007c02 */ /* 0x002fce0008000f00 */
.L_x_114:
[----:B-1----:R1:W2:Y:S02]  /*8940*/  SYNCS.PHASECHK.TRANS64.TRYWAIT P0, [R0+URZ+0x28], R3 ;  /* 0x00002803000075a7 */ /* 0x0022a400080011ff */
[----:B--2---:R-:W-:Y:S05]  /*8950*/  @!P0 NANOSLEEP.SYNCS 0x989680 ;  /* 0x009896800000895d */ /* 0x004fea0003900000 */
[----:B------:R-:W2:Y:S02]  /*8960*/  @!P0 SYNCS.PHASECHK.TRANS64 P0, [R0+URZ+0x28], R3 ;  /* 0x00002803000085a7 */ /* 0x000ea400080010ff */
[----:B--2---:R-:W-:Y:S05]  /*8970*/  @!P0 BRA `(.L_x_114) ;  /* 0xfffffffc00f08947 */ /* 0x004fea000383ffff */
[----:B------:R-:W-:Y:S05]  /*8980*/  BRA `(.L_x_26) ;  /* 0xffffff9000207947 */ /* 0x000fea000383ffff */
.L_x_34:
[----:B-1----:R-:W-:-:S07]  /*8990*/  MOV R0, UR17 ;  /* 0x0000001100007c02 */ /* 0x002fce0008000f00 */
.L_x_115:
[----:B-1----:R1:W2:Y:S02]  /*89a0*/  SYNCS.PHASECHK.TRANS64.TRYWAIT P0, [R0+URZ+0x28], R3 ;  /* 0x00002803000075a7 */ /* 0x0022a400080011ff */
[----:B--2---:R-:W-:Y:S05]  /*89b0*/  @!P0 NANOSLEEP.SYNCS 0x989680 ;  /* 0x009896800000895d */ /* 0x004fea0003900000 */
[----:B------:R-:W2:Y:S02]  /*89c0*/  @!P0 SYNCS.PHASECHK.TRANS64 P0, [R0+URZ+0x28], R3 ;  /* 0x00002803000085a7 */ /* 0x000ea400080010ff */
[----:B--2---:R-:W-:Y:S05]  /*89d0*/  @!P0 BRA `(.L_x_115) ;  /* 0xfffffffc00f08947 */ /* 0x004fea000383ffff */
[----:B------:R-:W-:Y:S05]  /*89e0*/  BRA `(.L_x_33) ;  /* 0xffffff9000dc7947 */ /* 0x000fea000383ffff */
.L_x_39:
[----:B-1----:R1:W2:Y:S02]  /*89f0*/  SYNCS.PHASECHK.TRANS64.TRYWAIT P0, [R3+URZ+0x80], R0 ;  /* 0x00008000030075a7 */ /* 0x0022a400080011ff */
[----:B--2---:R-:W-:Y:S05]  /*8a00*/  @!P0 NANOSLEEP.SYNCS 0x989680 ;  /* 0x009896800000895d */ /* 0x004fea0003900000 */
[----:B------:R-:W2:Y:S02]  /*8a10*/  @!P0 SYNCS.PHASECHK.TRANS64 P0, [R3+URZ+0x80], R0 ;  /* 0x00008000030085a7 */ /* 0x000ea400080010ff */
[----:B--2---:R-:W-:Y:S05]  /*8a20*/  @!P0 BRA `(.L_x_39) ;  /* 0xfffffffc00f08947 */ /* 0x004fea000383ffff */
[----:B------:R-:W-:Y:S05]  /*8a30*/  BRA `(.L_x_116) ;  /* 0xffffff9400807947 */ /* 0x000fea000383ffff */
.L_x_43:
[----:B-1----:R-:W-:-:S07]  /*8a40*/  MOV R0, UR4 ;  /* 0x0000000400007c02 */ /* 0x002fce0008000f00 */
.L_x_117:
[----:B-1----:R1:W2:Y:S02]  /*8a50*/  SYNCS.PHASECHK.TRANS64.TRYWAIT P0, [R0+URZ], R3 ;  /* 0x00000003000075a7 */ /* 0x0022a400080011ff */
[----:B--2---:R-:W-:Y:S05]  /*8a60*/  @!P0 NANOSLEEP.SYNCS 0x989680 ;  /* 0x009896800000895d */ /* 0x004fea0003900000 */
[----:B------:R-:W2:Y:S02]  /*8a70*/  @!P0 SYNCS.PHASECHK.TRANS64 P0, [R0+URZ], R3 ;  /* 0x00000003000085a7 */ /* 0x000ea400080010ff */
[----:B--2---:R-:W-:Y:S05]  /*8a80*/  @!P0 BRA `(.L_x_117) ;  /* 0xfffffffc00f08947 */ /* 0x004fea000383ffff */
[----:B------:R-:W-:Y:S05]  /*8a90*/  BRA `(.L_x_118) ;  /* 0xffffff9c00287947 */ /* 0x000fea000383ffff */
.L_x_44:
[----:B------:R-:W-:-:S07]  /*8aa0*/  MOV R0, UR5 ;  /* 0x0000000500007c02 */ /* 0x000fce0008000f00 */
.L_x_119:
[----:B-1----:R1:W2:Y:S02]  /*8ab0*/  SYNCS.PHASECHK.TRANS64.TRYWAIT P0, [R0+URZ], R3 ;  /* 0x00000003000075a7 */ /* 0x0022a400080011ff */
[----:B--2---:R-:W-:Y:S05]  /*8ac0*/  @!P0 NANOSLEEP.SYNCS 0x989680 ;  /* 0x009896800000895d */ /* 0x004fea0003900000 */
[----:B------:R-:W2:Y:S02]  /*8ad0*/  @!P0 SYNCS.PHASECHK.TRANS64 P0, [R0+URZ], R3 ;  /* 0x00000003000085a7 */ /* 0x000ea400080010ff */
[----:B--2---:R-:W-:Y:S05]  /*8ae0*/  @!P0 BRA `(.L_x_119) ;  /* 0xfffffffc00f08947 */ /* 0x004fea000383ffff */
[----:B------:R-:W-:Y:S05]  /*8af0*/  BRA `(.L_x_120) ;  /* 0xffffff9c00347947 */ /* 0x000fea000383ffff */
.L_x_45:
[----:B------:R-:W-:-:S07]  /*8b00*/  MOV R0, UR5 ;  /* 0x0000000500007c02 */ /* 0x000fce0008000f00 */
.L_x_121:
[----:B-1----:R1:W2:Y:S02]  /*8b10*/  SYNCS.PHASECHK.TRANS64.TRYWAIT P0, [R0+URZ], R3 ;  /* 0x00000003000075a7 */ /* 0x0022a400080011ff */
[----:B--2---:R-:W-:Y:S05]  /*8b20*/  @!P0 NANOSLEEP.SYNCS 0x989680 ;  /* 0x009896800000895d */ /* 0x004fea0003900000 */
[----:B------:R-:W2:Y:S02]  /*8b30*/  @!P0 SYNCS.PHASECHK.TRANS64 P0, [R0+URZ], R3 ;  /* 0x00000003000085a7 */ /* 0x000ea400080010ff */
[----:B--2---:R-:W-:Y:S05]  /*8b40*/  @!P0 BRA `(.L_x_121) ;  /* 0xfffffffc00f08947 */ /* 0x004fea000383ffff */
[----:B------:R-:W-:Y:S05]  /*8b50*/  BRA `(.L_x_122) ;  /* 0xffffff9c00407947 */ /* 0x000fea000383ffff */
.L_x_46:
[----:B------:R-:W-:-:S07]  /*8b60*/  MOV R0, UR5 ;  /* 0x0000000500007c02 */ /* 0x000fce0008000f00 */
.L_x_123:
[----:B-1----:R1:W2:Y:S02]  /*8b70*/  SYNCS.PHASECHK.TRANS64.TRYWAIT P0, [R0+URZ], R3 ;  /* 0x00000003000075a7 */ /* 0x0022a400080011ff */
[----:B--2---:R-:W-:Y:S05]  /*8b80*/  @!P0 NANOSLEEP.SYNCS 0x989680 ;  /* 0x009896800000895d */ /* 0x004fea0003900000 */
[----:B------:R-:W2:Y:S02]  /*8b90*/  @!P0 SYNCS.PHASECHK.TRANS64 P0, [R0+URZ], R3 ;  /* 0x00000003000085a7 */ /* 0x000ea400080010ff */
[----:B--2---:R-:W-:Y:S05]  /*8ba0*/  @!P0 BRA `(.L_x_123) ;  /* 0xfffffffc00f08947 */ /* 0x004fea000383ffff */
[----:B------:R-:W-:Y:S05]  /*8bb0*/  BRA `(.L_x_124) ;  /* 0xffffff9c004c7947 */ /* 0x000fea000383ffff */
.L_x_49:
[----:B-1----:R1:W2:Y:S02]  /*8bc0*/  SYNCS.PHASECHK.TRANS64.TRYWAIT P0, [R2+URZ+0xe0], R5 ;  /* 0x0000e005020075a7 */ /* 0x0022a400080011ff */
[----:B--2---:R-:W-:Y:S05]  /*8bd0*/  @!P0 NANOSLEEP.SYNCS 0x989680 ;  /* 0x009896800000895d */ /* 0x004fea0003900000 */
[----:B------:R-:W2:Y:S02]  /*8be0*/  @!P0 SYNCS.PHASECHK.TRANS64 P0, [R2+URZ+0xe0], R5 ;  /* 0x0000e005020085a7 */ /* 0x000ea400080010ff */
[----:B--2---:R-:W-:Y:S05]  /*8bf0*/  @!P0 BRA `(.L_x_49) ;  /* 0xfffffffc00f08947 */ /* 0x004fea000383ffff */
[----:B------:R-:W-:Y:S05]  /*8c00*/  BRA `(.L_x_125) ;  /* 0xffffff9c00a87947 */ /* 0x000fea000383ffff */
.L_x_50:
[----:B------:R-:W-:-:S07]  /*8c10*/  MOV R2, UR4 ;  /* 0x0000000400027c02 */ /* 0x000fce0008000f00 */
.L_x_126:
[----:B-1----:R1:W2:Y:S02]  /*8c20*/  SYNCS.PHASECHK.TRANS64.TRYWAIT P0, [R2+URZ+0x90], R5 ;  /* 0x00009005020075a7 */ /* 0x0022a400080011ff */
[----:B--2---:R-:W-:Y:S05]  /*8c30*/  @!P0 NANOSLEEP.SYNCS 0x989680 ;  /* 0x009896800000895d */ /* 0x004fea0003900000 */
[----:B------:R-:W2:Y:S02]  /*8c40*/  @!P0 SYNCS.PHASECHK.TRANS64 P0, [R2+URZ+0x90], R5 ;  /* 0x00009005020085a7 */ /* 0x000ea400080010ff */
[----:B--2---:R-:W-:Y:S05]  /*8c50*/  @!P0 BRA `(.L_x_126) ;  /* 0xfffffffc00f08947 */ /* 0x004fea000383ffff */
[----:B------:R-:W-:Y:S05]  /*8c60*/  BRA `(.L_x_127) ;  /* 0xffffff9c00b87947 */ /* 0x000fea000383ffff */
.L_x_51:
[----:B-1----:R1:W2:Y:S02]  /*8c70*/  SYNCS.PHASECHK.TRANS64.TRYWAIT P1, [R2+URZ+0x80], R5 ;  /* 0x00008005020075a7 */ /* 0x0022a400080211ff */
[----:B--2---:R-:W-:Y:S05]  /*8c80*/  @!P1 NANOSLEEP.SYNCS 0x989680 ;  /* 0x009896800000995d */ /* 0x004fea0003900000 */
[----:B------:R-:W2:Y:S02]  /*8c90*/  @!P1 SYNCS.PHASECHK.TRANS64 P1, [R2+URZ+0x80], R5 ;  /* 0x00008005020095a7 */ /* 0x000ea400080210ff */
[----:B--2---:R-:W-:Y:S05]  /*8ca0*/  @!P1 BRA `(.L_x_51) ;  /* 0xfffffffc00f09947 */ /* 0x004fea000383ffff */
[----:B------:R-:W-:Y:S05]  /*8cb0*/  BRA `(.L_x_128) ;  /* 0xffffff9c00e87947 */ /* 0x000fea000383ffff */
.L_x_54:
[----:B------:R-:W-:-:S07]  /*8cc0*/  MOV R0, UR4 ;  /* 0x0000000400007c02 */ /* 0x000fce0008000f00 */
.L_x_129:
[----:B-1----:R1:W2:Y:S02]  /*8cd0*/  SYNCS.PHASECHK.TRANS64.TRYWAIT P0, [R0+URZ+0x90], R3 ;  /* 0x00009003000075a7 */ /* 0x0022a400080011ff */
[----:B--2---:R-:W-:Y:S05]  /*8ce0*/  @!P0 NANOSLEEP.SYNCS 0x989680 ;  /* 0x009896800000895d */ /* 0x004fea0003900000 */
[----:B------:R-:W2:Y:S02]  /*8cf0*/  @!P0 SYNCS.PHASECHK.TRANS64 P0, [R0+URZ+0x90], R3 ;  /* 0x00009003000085a7 */ /* 0x000ea400080010ff */
[----:B--2---:R-:W-:Y:S05]  /*8d00*/  @!P0 BRA `(.L_x_129) ;  /* 0xfffffffc00f08947 */ /* 0x004fea000383ffff */
[----:B------:R-:W-:Y:S05]  /*8d10*/  BRA `(.L_x_53) ;  /* 0xffffffa0003c7947 */ /* 0x000fea000383ffff */
.L_x_61:
[----:B-1----:R1:W2:Y:S02]  /*8d20*/  SYNCS.PHASECHK.TRANS64.TRYWAIT P1, [R0+URZ+0x80], R5 ;  /* 0x00008005000075a7 */ /* 0x0022a400080211ff */
[----:B--2---:R-:W-:Y:S05]  /*8d30*/  @!P1 NANOSLEEP.SYNCS 0x989680 ;  /* 0x009896800000995d */ /* 0x004fea0003900000 */
[----:B------:R-:W2:Y:S02]  /*8d40*/  @!P1 SYNCS.PHASECHK.TRANS64 P1, [R0+URZ+0x80], R5 ;  /* 0x00008005000095a7 */ /* 0x000ea400080210ff */
[----:B--2---:R-:W-:Y:S05]  /*8d50*/  @!P1 BRA `(.L_x_61) ;  /* 0xfffffffc00f09947 */ /* 0x004fea000383ffff */
[----:B------:R-:W-:Y:S05]  /*8d60*/  BRA `(.L_x_130) ;  /* 0xffffffa400987947 */ /* 0x000fea000383ffff */
.L_x_62:
[----:B------:R-:W-:-:S07]  /*8d70*/  MOV R3, UR18 ;  /* 0x0000001200037c02 */ /* 0x000fce0008000f00 */
.L_x_131:
[----:B-1----:R1:W2:Y:S02]  /*8d80*/  SYNCS.PHASECHK.TRANS64.TRYWAIT P0, [R3+URZ+0xc0], R0 ;  /* 0x0000c000030075a7 */ /* 0x0022a400080011ff */
[----:B--2---:R-:W-:Y:S05]  /*8d90*/  @!P0 NANOSLEEP.SYNCS 0x989680 ;  /* 0x009896800000895d */ /* 0x004fea0003900000 */
[----:B------:R-:W2:Y:S02]  /*8da0*/  @!P0 SYNCS.PHASECHK.TRANS64 P0, [R3+URZ+0xc0], R0 ;  /* 0x0000c000030085a7 */ /* 0x000ea400080010ff */
[----:B--2---:R-:W-:Y:S05]  /*8db0*/  @!P0 BRA `(.L_x_131) ;  /* 0xfffffffc00f08947 */ /* 0x004fea000383ffff */
[----:B------:R-:W-:Y:S05]  /*8dc0*/  BRA `(.L_x_132) ;  /* 0xffffffa400cc7947 */ /* 0x000fea000383ffff */
.L_x_65:
[----:B------:R-:W-:Y:S07]  /*8dd0*/  MOV R0, UR6 ;  /* 0x0000000600007c02 */ /* 0x000fee0008000f00 */
.L_x_133:
[----:B-1----:R1:W2:Y:S02]  /*8de0*/  SYNCS.PHASECHK.TRANS64.TRYWAIT P0, [R0+URZ], R3 ;  /* 0x00000003000075a7 */ /* 0x0022a400080011ff */
[----:B--2---:R-:W-:Y:S05]  /*8df0*/  @!P0 NANOSLEEP.SYNCS 0x989680 ;  /* 0x009896800000895d */ /* 0x004fea0003900000 */
[----:B------:R-:W2:Y:S02]  /*8e00*/  @!P0 SYNCS.PHASECHK.TRANS64 P0, [R0+URZ], R3 ;  /* 0x00000003000085a7 */ /* 0x000ea400080010ff */
[----:B--2---:R-:W-:Y:S05]  /*8e10*/  @!P0 BRA `(.L_x_133) ;  /* 0xfffffffc00f08947 */ /* 0x004fea000383ffff */
[----:B------:R-:W-:Y:S05]  /*8e20*/  BRA `(.L_x_64) ;  /* 0xffffffa400ec7947 */ /* 0x000fea000383ffff */
.L_x_68:
[----:B------:R-:W-:-:S07]  /*8e30*/  MOV R0, UR4 ;  /* 0x0000000400007c02 */ /* 0x000fce0008000f00 */
.L_x_134:
[----:B--2---:R2:W4:Y:S02]  /*8e40*/  SYNCS.PHASECHK.TRANS64.TRYWAIT P0, [R0+URZ], R3 ;  /* 0x00000003000075a7 */ /* 0x00452400080011ff */
[----:B----4-:R-:W-:Y:S05]  /*8e50*/  @!P0 NANOSLEEP.SYNCS 0x989680 ;  /* 0x009896800000895d */ /* 0x010fea0003900000 */
[----:B------:R-:W4:Y:S02]  /*8e60*/  @!P0 SYNCS.PHASECHK.TRANS64 P0, [R0+URZ], R3 ;  /* 0x00000003000085a7 */ /* 0x000f2400080010ff */
[----:B----4-:R-:W-:Y:S05]  /*8e70*/  @!P0 BRA `(.L_x_134) ;  /* 0xfffffffc00f08947 */ /* 0x010fea000383ffff */
[----:B------:R-:W-:Y:S05]  /*8e80*/  BRA `(.L_x_135) ;  /* 0xffffffa8008c7947 */ /* 0x000fea000383ffff */
.L_x_69:
[----:B------:R-:W-:-:S07]  /*8e90*/  MOV R0, UR5 ;  /* 0x0000000500007c02 */ /* 0x000fce0008000f00 */
.L_x_136:
[----:B-1----:R1:W2:Y:S02]  /*8ea0*/  SYNCS.PHASECHK.TRANS64.TRYWAIT P0, [R0+URZ], R3 ;  /* 0x00000003000075a7 */ /* 0x0022a400080011ff */
[----:B--2---:R-:W-:Y:S05]  /*8eb0*/  @!P0 NANOSLEEP.SYNCS 0x989680 ;  /* 0x009896800000895d */ /* 0x004fea0003900000 */
[----:B------:R-:W2:Y:S02]  /*8ec0*/  @!P0 SYNCS.PHASECHK.TRANS64 P0, [R0+URZ], R3 ;  /* 0x00000003000085a7 */ /* 0x000ea400080010ff */
[----:B--2---:R-:W-:Y:S05]  /*8ed0*/  @!P0 BRA `(.L_x_136) ;  /* 0xfffffffc00f08947 */ /* 0x004fea000383ffff */
[----:B------:R-:W-:Y:S05]  /*8ee0*/  BRA `(.L_x_137) ;  /* 0xffffffa800987947 */ /* 0x000fea000383ffff */
.L_x_70:
[----:B------:R-:W-:-:S07]  /*8ef0*/  MOV R0, UR5 ;  /* 0x0000000500007c02 */ /* 0x000fce0008000f00 */
.L_x_138:
[----:B-1----:R1:W2:Y:S02]  /*8f00*/  SYNCS.PHASECHK.TRANS64.TRYWAIT P0, [R0+URZ], R3 ;  /* 0x00000003000075a7 */ /* 0x0022a400080011ff */
[----:B--2---:R-:W-:Y:S05]  /*8f10*/  @!P0 NANOSLEEP.SYNCS 0x989680 ;  /* 0x009896800000895d */ /* 0x004fea0003900000 */
[----:B------:R-:W2:Y:S02]  /*8f20*/  @!P0 SYNCS.PHASECHK.TRANS64 P0, [R0+URZ], R3 ;  /* 0x00000003000085a7 */ /* 0x000ea400080010ff */
[----:B--2---:R-:W-:Y:S05]  /*8f30*/  @!P0 BRA `(.L_x_138) ;  /* 0xfffffffc00f08947 */ /* 0x004fea000383ffff */
[----:B------:R-:W-:Y:S05]  /*8f40*/  BRA `(.L_x_139) ;  /* 0xffffffa800a47947 */ /* 0x000fea000383ffff */
.L_x_71:
[----:B------:R-:W-:-:S07]  /*8f50*/  MOV R0, UR4 ;  /* 0x0000000400007c02 */ /* 0x000fce0008000f00 */
.L_x_140:
[----:B-1----:R1:W2:Y:S02]  /*8f60*/  SYNCS.PHASECHK.TRANS64.TRYWAIT P0, [R0+URZ], R3 ;  /* 0x00000003000075a7 */ /* 0x0022a400080011ff */
[----:B--2---:R-:W-:Y:S05]  /*8f70*/  @!P0 NANOSLEEP.SYNCS 0x989680 ;  /* 0x009896800000895d */ /* 0x004fea0003900000 */
[----:B------:R-:W2:Y:S02]  /*8f80*/  @!P0 SYNCS.PHASECHK.TRANS64 P0, [R0+URZ], R3 ;  /* 0x00000003000085a7 */ /* 0x000ea400080010ff */
[----:B--2---:R-:W-:Y:S05]  /*8f90*/  @!P0 BRA `(.L_x_140) ;  /* 0xfffffffc00f08947 */ /* 0x004fea000383ffff */
[----:B------:R-:W-:Y:S05]  /*8fa0*/  BRA `(.L_x_141) ;  /* 0xffffffa800b07947 */ /* 0x000fea000383ffff */
.L_x_76:
[----:B--2---:R2:W3:Y:S02]  /*8fb0*/  SYNCS.PHASECHK.TRANS64.TRYWAIT P0, [R12+URZ+0x80], R9 ;  /* 0x000080090c0075a7 */ /* 0x0044e400080011ff */
[----:B---3--:R-:W-:Y:S05]  /*8fc0*/  @!P0 NANOSLEEP.SYNCS 0x989680 ;  /* 0x009896800000895d */ /* 0x008fea0003900000 */
[----:B------:R-:W3:Y:S02]  /*8fd0*/  @!P0 SYNCS.PHASECHK.TRANS64 P0, [R12+URZ+0x80], R9 ;  /* 0x000080090c0085a7 */ /* 0x000ee400080010ff */
[----:B---3--:R-:W-:Y:S05]  /*8fe0*/  @!P0 BRA `(.L_x_76) ;  /* 0xfffffffc00f08947 */ /* 0x008fea000383ffff */
[----:B------:R-:W-:Y:S05]  /*8ff0*/  BRA `(.L_x_142) ;  /* 0xffffffac00c87947 */ /* 0x000fea000383ffff */
.L_x_79:
[----:B------:R-:W-:Y:S07]  /*9000*/  MOV R0, UR21 ;  /* 0x0000001500007c02 */ /* 0x000fee0008000f00 */
.L_x_143:
[----:B--2---:R2:W3:Y:S02]  /*9010*/  SYNCS.PHASECHK.TRANS64.TRYWAIT P2, [R0+URZ+0x78], R11 ;  /* 0x0000780b000075a7 */ /* 0x0044e400080411ff */
[----:B---3--:R-:W-:Y:S05]  /*9020*/  @!P2 NANOSLEEP.SYNCS 0x989680 ;  /* 0x009896800000a95d */ /* 0x008fea0003900000 */
[----:B------:R-:W3:Y:S02]  /*9030*/  @!P2 SYNCS.PHASECHK.TRANS64 P2, [R0+URZ+0x78], R11 ;  /* 0x0000780b0000a5a7 */ /* 0x000ee400080410ff */
[----:B---3--:R-:W-:Y:S05]  /*9040*/  @!P2 BRA `(.L_x_143) ;  /* 0xfffffffc00f0a947 */ /* 0x008fea000383ffff */
[----:B------:R-:W-:Y:S05]  /*9050*/  BRA `(.L_x_78) ;  /* 0xffffffb400307947 */ /* 0x000fea000383ffff */
.L_x_82:
[----:B--2---:R-:W-:Y:S07]  /*9060*/  MOV R0, UR21 ;  /* 0x0000001500007c02 */ /* 0x004fee0008000f00 */
.L_x_144:
[----:B--2---:R2:W3:Y:S02]  /*9070*/  SYNCS.PHASECHK.TRANS64.TRYWAIT P0, [R0+URZ+0x60], R9 ;  /* 0x00006009000075a7 */ /* 0x0044e400080011ff */
[----:B---3--:R-:W-:Y:S05]  /*9080*/  @!P0 NANOSLEEP.SYNCS 0x989680 ;  /* 0x009896800000895d */ /* 0x008fea0003900000 */
[----:B------:R-:W3:Y:S02]  /*9090*/  @!P0 SYNCS.PHASECHK.TRANS64 P0, [R0+URZ+0x60], R9 ;  /* 0x00006009000085a7 */ /* 0x000ee400080010ff */
[----:B---3--:R-:W-:Y:S05]  /*90a0*/  @!P0 BRA `(.L_x_144) ;  /* 0xfffffffc00f08947 */ /* 0x008fea000383ffff */
[----:B------:R-:W-:Y:S05]  /*90b0*/  BRA `(.L_x_145) ;  /* 0xffffffb4008c7947 */ /* 0x000fea000383ffff */
.L_x_83:
[----:B------:R-:W-:Y:S07]  /*90c0*/  MOV R0, UR21 ;  /* 0x0000001500007c02 */ /* 0x000fee0008000f00 */
.L_x_146:
[----:B--2---:R2:W3:Y:S02]  /*90d0*/  SYNCS.PHASECHK.TRANS64.TRYWAIT P0, [R0+URZ+0x68], R9 ;  /* 0x00006809000075a7 */ /* 0x0044e400080011ff */
[----:B---3--:R-:W-:Y:S05]  /*90e0*/  @!P0 NANOSLEEP.SYNCS 0x989680 ;  /* 0x009896800000895d */ /* 0x008fea0003900000 */
[----:B------:R-:W3:Y:S02]  /*90f0*/  @!P0 SYNCS.PHASECHK.TRANS64 P0, [R0+URZ+0x68], R9 ;  /* 0x00006809000085a7 */ /* 0x000ee400080010ff */
[----:B---3--:R-:W-:Y:S05]  /*9100*/  @!P0 BRA `(.L_x_146) ;  /* 0xfffffffc00f08947 */ /* 0x008fea000383ffff */
[----:B------:R-:W-:Y:S05]  /*9110*/  BRA `(.L_x_147) ;  /* 0xffffffb400c87947 */ /* 0x000fea000383ffff */
.L_x_85:
[----:B------:R-:W-:-:S07]  /*9120*/  MOV R0, UR21 ;  /* 0x0000001500007c02 */ /* 0x000fce0008000f00 */
.L_x_148:
[----:B---3--:R3:W4:Y:S02]  /*9130*/  SYNCS.PHASECHK.TRANS64.TRYWAIT P0, [R0+URZ+0x60], R3 ;  /* 0x00006003000075a7 */ /* 0x00872400080011ff */
[----:B----4-:R-:W-:Y:S05]  /*9140*/  @!P0 NANOSLEEP.SYNCS 0x989680 ;  /* 0x009896800000895d */ /* 0x010fea0003900000 */
[----:B------:R-:W4:Y:S02]  /*9150*/  @!P0 SYNCS.PHASECHK.TRANS64 P0, [R0+URZ+0x60], R3 ;  /* 0x00006003000085a7 */ /* 0x000f2400080010ff */
[----:B----4-:R-:W-:Y:S05]  /*9160*/  @!P0 BRA `(.L_x_148) ;  /* 0xfffffffc00f08947 */ /* 0x010fea000383ffff */
[----:B------:R-:W-:Y:S05]  /*9170*/  BRA `(.L_x_149) ;  /* 0xffffffb8003c7947 */ /* 0x000fea000383ffff */
.L_x_87:
[----:B-1----:R1:W2:Y:S02]  /*9180*/  SYNCS.PHASECHK.TRANS64.TRYWAIT P0, [R3+URZ+0x80], R0 ;  /* 0x00008000030075a7 */ /* 0x0022a400080011ff */
[----:B--2---:R-:W-:Y:S05]  /*9190*/  @!P0 NANOSLEEP.SYNCS 0x989680 ;  /* 0x009896800000895d */ /* 0x004fea0003900000 */
[----:B------:R-:W2:Y:S02]  /*91a0*/  @!P0 SYNCS.PHASECHK.TRANS64 P0, [R3+URZ+0x80], R0 ;  /* 0x00008000030085a7 */ /* 0x000ea400080010ff */
[----:B--2---:R-:W-:Y:S05]  /*91b0*/  @!P0 BRA `(.L_x_87) ;  /* 0xfffffffc00f08947 */ /* 0x004fea000383ffff */
[----:B------:R-:W-:Y:S05]  /*91c0*/  BRA `(.L_x_150) ;  /* 0xffffffb800f87947 */ /* 0x000fea000383ffff */
.L_x_98:
[----:B-1----:R1:W2:Y:S02]  /*91d0*/  SYNCS.PHASECHK.TRANS64.TRYWAIT P1, [R3+URZ+0x50], R0 ;  /* 0x00005000030075a7 */ /* 0x0022a400080211ff */
[----:B--2---:R-:W-:Y:S05]  /*91e0*/  @!P1 NANOSLEEP.SYNCS 0x989680 ;  /* 0x009896800000995d */ /* 0x004fea0003900000 */
[----:B------:R-:W2:Y:S02]  /*91f0*/  @!P1 SYNCS.PHASECHK.TRANS64 P1, [R3+URZ+0x50], R0 ;  /* 0x00005000030095a7 */ /* 0x000ea400080210ff */
[----:B--2---:R-:W-:Y:S05]  /*9200*/  @!P1 BRA `(.L_x_98) ;  /* 0xfffffffc00f09947 */ /* 0x004fea000383ffff */
[----:B------:R-:W-:Y:S05]  /*9210*/  BRA `(.L_x_97) ;  /* 0xffffffc800787947 */ /* 0x000fea000383ffff */
.L_x_100:
[----:B----4-:R4:W1:Y:S02]  /*9220*/  SYNCS.PHASECHK.TRANS64.TRYWAIT P0, [R78+URZ+0xa0], R5 ;  /* 0x0000a0054e0075a7 */ /* 0x01086400080011ff */
[----:B-1----:R-:W-:Y:S05]  /*9230*/  @!P0 NANOSLEEP.SYNCS 0x989680 ;  /* 0x009896800000895d */ /* 0x002fea0003900000 */
[----:B------:R-:W1:Y:S02]  /*9240*/  @!P0 SYNCS.PHASECHK.TRANS64 P0, [R78+URZ+0xa0], R5 ;  /* 0x0000a0054e0085a7 */ /* 0x000e6400080010ff */
[----:B-1----:R-:W-:Y:S05]  /*9250*/  @!P0 BRA `(.L_x_100) ;  /* 0xfffffffc00f08947 */ /* 0x002fea000383ffff */
[----:B------:R-:W-:Y:S05]  /*9260*/  BRA `(.L_x_99) ;  /* 0xffffffc800d47947 */ /* 0x000fea000383ffff */
.L_x_108:
[----:B--2---:R2:W3:Y:S02]  /*9270*/  SYNCS.PHASECHK.TRANS64.TRYWAIT P0, [R111+URZ+0x50], R0 ;  /* 0x000050006f0075a7 */ /* 0x0044e400080011ff */
[----:B---3--:R-:W-:Y:S05]  /*9280*/  @!P0 NANOSLEEP.SYNCS 0x989680 ;  /* 0x009896800000895d */ /* 0x008fea0003900000 */
[----:B------:R-:W3:Y:S02]  /*9290*/  @!P0 SYNCS.PHASECHK.TRANS64 P0, [R111+URZ+0x50], R0 ;  /* 0x000050006f0085a7 */ /* 0x000ee400080010ff */
[----:B---3--:R-:W-:Y:S05]  /*92a0*/  @!P0 BRA `(.L_x_108) ;  /* 0xfffffffc00f08947 */ /* 0x008fea000383ffff */
[----:B------:R-:W-:Y:S05]  /*92b0*/  BRA `(.L_x_107) ;  /* 0xffffffdc00d87947 */ /* 0x000fea000383ffff */
        .weak           $__internal_0_$__cuda_sm10x_tcgen05_guardrail_trap_col_being_dealloced_not_returned_by_alloc
        .type           $__internal_0_$__cuda_sm10x_tcgen05_guardrail_trap_col_being_dealloced_not_returned_by_alloc,@function
        .size           $__internal_0_$__cuda_sm10x_tcgen05_guardrail_trap_col_being_dealloced_not_returned_by_alloc,($__internal_1_$__cuda_sm10x_tcgen05_guardrail_trap_phase_invalid_during_alloc - $__internal_0_$__cuda_sm10x_tcgen05_guardrail_trap_col_being_dealloced_not_returned_by_alloc)
$__internal_0_$__cuda_sm10x_tcgen05_guardrail_trap_col_being_dealloced_not_returned_by_alloc:
[----:B------:R-:W-:Y:S05]  /*92c0*/  BPT.TRAP 0x1 ;  /* 0x000000040000795c */ /* 0x000fea0000300000 */
[----:B------:R-:W-:-:S04]  /*92d0*/  HFMA2 R3, -RZ, RZ, 0, 0 ;  /* 0x00000000ff037431 */ /* 0x000fc800000001ff */
[----:B------:R-:W-:Y:S05]  /*92e0*/  RET.REL.NODEC R2 `(_ZN7cutlass13device_kernelINS_4gemm6kernel13GemmUniversalIN4cute5tupleIJiiiiEEENS1_10collective13CollectiveMmaINS1_35MainloopSm100TmaUmmaWarpSpecializedILi5ELi2ELi4ENS5_IJNS4_1CILi1EEENSA_ILi2EEESB_EEEEENS5_IJNSA_ILi128EEESF_NSA_ILi32EEEEEEaNS5_IJlSB_lEEEaSI_NS4_8TiledMMAINS4_8MMA_AtomIJNS4_15SM100_MMA_S8_SSIaaiLi128ELi128ELNS4_4UMMA5MajorE0ELSN_0ELNSM_8SaturateE0EEEEEENS4_6LayoutINS5_IJSB_SB_SB_EEENS5_IJNSA_ILi0EEEST_ST_EEEEENS5_IJNS4_10UnderscoreESW_SW_EEEEENS4_23SM90_TMA_LOAD_MULTICASTENS4_14ComposedLayoutINS4_7SwizzleILi1ELi4ELi3EEENS4_18smem_ptr_flag_bitsILi8EEENSR_INS5_IJNSA_ILi8EEESG_EEENS5_IJSG_SB_EEEEEEEvNS4_8identityENS4_13SM90_TMA_LOADES19_vS1A_EENS_8epilogue10collective18CollectiveEpilogueINS1D_23Sm100TmaWarpSpecializedILi2ELi2ELi64ELb0ELb0EEEJSH_NS5_IJNSR_ISF_SB_EENSR_INSA_ILi64EEESB_EEEEEaSI_aSI_NS1D_6fusion15FusionCallbacksIS1H_NS1M_17LinearCombinationIaiaiLNS_15FloatRoundStyleE2EEESH_S1L_JEEENS4_5SM1004TMEM4LOAD26SM100_TMEM_LOAD_32dp32b64xES1B_NS10_INS11_ILi2ELi4ELi3EEES14_NSR_INS5_IJS15_S1J_EEENS5_IJS1J_SB_EEEEEEENS4_39AutoVectorizingCopyWithAssumedAlignmentILi128EEENS4_14SM90_TMA_STOREES20_S22_S22_EEEvvEEEEvNT_6ParamsE) ;  /* 0xffffff6c02447950 */ /* 0x000fea0003c3ffff */
        .weak           $__internal_1_$__cuda_sm10x_tcgen05_guardrail_trap_phase_invalid_during_alloc
        .type           $__internal_1_$__cuda_sm10x_tcgen05_guardrail_trap_phase_invalid_during_alloc,@function
        .size           $__internal_1_$__cuda_sm10x_tcgen05_guardrail_trap_phase_invalid_during_alloc,($__internal_2_$__cuda_sm10x_tcgen05_guardrail_trap_unallocated_columns_being_dealloced - $__internal_1_$__cuda_sm10x_tcgen05_guardrail_trap_phase_invalid_during_alloc)
$__internal_1_$__cuda_sm10x_tcgen05_guardrail_trap_phase_invalid_during_alloc:
[----:B------:R-:W-:Y:S05]  /*92f0*/  BPT.TRAP 0x1 ;  /* 0x000000040000795c */ /* 0x000fea0000300000 */
[----:B------:R-:W-:-:S04]  /*9300*/  MOV R5, 0x0 ;  /* 0x0000000000057802 */ /* 0x000fc80000000f00 */
[----:B------:R-:W-:Y:S05]  /*9310*/  RET.REL.NODEC R4 `(_ZN7cutlass13device_kernelINS_4gemm6kernel13GemmUniversalIN4cute5tupleIJiiiiEEENS1_10collective13CollectiveMmaINS1_35MainloopSm100TmaUmmaWarpSpecializedILi5ELi2ELi4ENS5_IJNS4_1CILi1EEENSA_ILi2EEESB_EEEEENS5_IJNSA_ILi128EEESF_NSA_ILi32EEEEEEaNS5_IJlSB_lEEEaSI_NS4_8TiledMMAINS4_8MMA_AtomIJNS4_15SM100_MMA_S8_SSIaaiLi128ELi128ELNS4_4UMMA5MajorE0ELSN_0ELNSM_8SaturateE0EEEEEENS4_6LayoutINS5_IJSB_SB_SB_EEENS5_IJNSA_ILi0EEEST_ST_EEEEENS5_IJNS4_10UnderscoreESW_SW_EEEEENS4_23SM90_TMA_LOAD_MULTICASTENS4_14ComposedLayoutINS4_7SwizzleILi1ELi4ELi3EEENS4_18smem_ptr_flag_bitsILi8EEENSR_INS5_IJNSA_ILi8EEESG_EEENS5_IJSG_SB_EEEEEEEvNS4_8identityENS4_13SM90_TMA_LOADES19_vS1A_EENS_8epilogue10collective18CollectiveEpilogueINS1D_23Sm100TmaWarpSpecializedILi2ELi2ELi64ELb0ELb0EEEJSH_NS5_IJNSR_ISF_SB_EENSR_INSA_ILi64EEESB_EEEEEaSI_aSI_NS1D_6fusion15FusionCallbacksIS1H_NS1M_17LinearCombinationIaiaiLNS_15FloatRoundStyleE2EEESH_S1L_JEEENS4_5SM1004TMEM4LOAD26SM100_TMEM_LOAD_32dp32b64xES1B_NS10_INS11_ILi2ELi4ELi3EEES14_NSR_INS5_IJS15_S1J_EEENS5_IJS1J_SB_EEEEEEENS4_39AutoVectorizingCopyWithAssumedAlignmentILi128EEENS4_14SM90_TMA_STOREES20_S22_S22_EEEvvEEEEvNT_6ParamsE) ;  /* 0xffffff6c04387950 */ /* 0x000fea0003c3ffff */
        .weak           $__internal_2_$__cuda_sm10x_tcgen05_guardrail_trap_unallocated_columns_being_dealloced
        .type           $__internal_2_$__cuda_sm10x_tcgen05_guardrail_trap_unallocated_columns_being_dealloced,@function
        .size           $__internal_2_$__cuda_sm10x_tcgen05_guardrail_trap_unallocated_columns_being_dealloced,(.L_x_152 - $__internal_2_$__cuda_sm10x_tcgen05_guardrail_trap_unallocated_columns_being_dealloced)
$__internal_2_$__cuda_sm10x_tcgen05_guardrail_trap_unallocated_columns_being_dealloced:
[----:B------:R-:W-:Y:S05]  /*9320*/  BPT.TRAP 0x1 ;  /* 0x000000040000795c */ /* 0x000fea0000300000 */
[----:B------:R-:W-:-:S04]  /*9330*/  HFMA2 R3, -RZ, RZ, 0, 0 ;  /* 0x00000000ff037431 */ /* 0x000fc800000001ff */
[----:B------:R-:W-:Y:S05]  /*9340*/  RET.REL.NODEC R2 `(_ZN7cutlass13device_kernelINS_4gemm6kernel13GemmUniversalIN4cute5tupleIJiiiiEEENS1_10collective13CollectiveMmaINS1_35MainloopSm100TmaUmmaWarpSpecializedILi5ELi2ELi4ENS5_IJNS4_1CILi1EEENSA_ILi2EEESB_EEEEENS5_IJNSA_ILi128EEESF_NSA_ILi32EEEEEEaNS5_IJlSB_lEEEaSI_NS4_8TiledMMAINS4_8MMA_AtomIJNS4_15SM100_MMA_S8_SSIaaiLi128ELi128ELNS4_4UMMA5MajorE0ELSN_0ELNSM_8SaturateE0EEEEEENS4_6LayoutINS5_IJSB_SB_SB_EEENS5_IJNSA_ILi0EEEST_ST_EEEEENS5_IJNS4_10UnderscoreESW_SW_EEEEENS4_23SM90_TMA_LOAD_MULTICASTENS4_14ComposedLayoutINS4_7SwizzleILi1ELi4ELi3EEENS4_18smem_ptr_flag_bitsILi8EEENSR_INS5_IJNSA_ILi8EEESG_EEENS5_IJSG_SB_EEEEEEEvNS4_8identityENS4_13SM90_TMA_LOADES19_vS1A_EENS_8epilogue10collective18CollectiveEpilogueINS1D_23Sm100TmaWarpSpecializedILi2ELi2ELi64ELb0ELb0EEEJSH_NS5_IJNSR_ISF_SB_EENSR_INSA_ILi64EEESB_EEEEEaSI_aSI_NS1D_6fusion15FusionCallbacksIS1H_NS1M_17LinearCombinationIaiaiLNS_15FloatRoundStyleE2EEESH_S1L_JEEENS4_5SM1004TMEM4LOAD26SM100_TMEM_LOAD_32dp32b64xES1B_NS10_INS11_ILi2ELi4ELi3EEES14_NSR_INS5_IJS15_S1J_EEENS5_IJS1J_SB_EEEEEEENS4_39AutoVectorizingCopyWithAssumedAlignmentILi128EEENS4_14SM90_TMA_STOREES20_S22_S22_EEEvvEEEEvNT_6ParamsE) ;  /* 0xffffff6c022c7950 */ /* 0x000fea0003c3ffff */
.L_x_151:
[----:B------:R-:W-:-:S00]  /*9350*/  BRA `(.L_x_151) ;  /* 0xfffffffc00fc7947 */ /* 0x000fc0000383ffff */
[----:B------:R-:W-:-:S00]  /*9360*/  NOP ;  /* 0x0000000000007918 */ /* 0x000fc00000000000 */
        /* <DEDUP_REMOVED lines=9> */
.L_x_152:


//--------------------- .nv.global.init           --------------------------
	.section	.nv.global.init,"aw",@progbits
.nv.global.init:
	.type		$str$27,@object
	.size		$str$27,($str$28 - $str$27)
$str$27:
        /*0000*/ 	.byte	0x28, 0x61, 0x64, 0x64, 0x72, 0x65, 0x73, 0x73, 0x20, 0x26, 0x20, 0x6d, 0x61, 0x73, 0x6b, 0x29
        /*0010*/ 	.byte	0x20, 0x3d, 0x3d, 0x20, 0x30, 0x00
	.type		$str$28,@object
	.size		$str$28,($str$26 - $str$28)
$str$28:
        /*0016*/ 	.byte	0x2f, 0x74, 0x6d, 0x70, 0x2f, 0x63, 0x75, 0x74, 0x6c, 0x61, 0x73, 0x73, 0x5f, 0x73, 0x77, 0x65
        /*0026*/ 	.byte	0x65, 0x70, 0x5f, 0x73, 0x72, 0x63, 0x2f, 0x69, 0x6e, 0x63, 0x6c, 0x75, 0x64, 0x65, 0x2f, 0x63
        /*0036*/ 	.byte	0x75, 0x74, 0x65, 0x2f, 0x70, 0x6f, 0x69, 0x6e, 0x74, 0x65, 0x72, 0x5f, 0x66, 0x6c, 0x61, 0x67
        /*0046*/ 	.byte	0x67, 0x65, 0x64, 0x2e, 0x68, 0x70, 0x70, 0x00
	.type		$str$26,@object
	.size		$str$26,($str$25 - $str$26)
$str$26:
        /*004e*/ 	.byte	0x2f, 0x74, 0x6d, 0x70, 0x2f, 0x63, 0x75, 0x74, 0x6c, 0x61, 0x73, 0x73, 0x5f, 0x73, 0x77, 0x65
        /*005e*/ 	.byte	0x65, 0x70, 0x5f, 0x73, 0x72, 0x63, 0x2f, 0x69, 0x6e, 0x63, 0x6c, 0x75, 0x64, 0x65, 0x2f, 0x63
        /*006e*/ 	.byte	0x75, 0x74, 0x65, 0x2f, 0x61, 0x74, 0x6f, 0x6d, 0x2f, 0x63, 0x6f, 0x70, 0x79, 0x5f, 0x74, 0x72
        /*007e*/ 	.byte	0x61, 0x69, 0x74, 0x73, 0x5f, 0x73, 0x6d, 0x31, 0x30, 0x30, 0x2e, 0x68, 0x70, 0x70, 0x00
	.type		$str$25,@object
	.size		$str$25,(__unnamed_1 - $str$25)
$str$25:
        /*008d*/ 	.byte	0x28, 0x28, 0x75, 0x69, 0x6e, 0x74, 0x33, 0x32, 0x5f, 0x74, 0x28, 0x74, 0x68, 0x72, 0x65, 0x61
        /*009d*/ 	.byte	0x64, 0x49, 0x64, 0x78, 0x2e, 0x78, 0x29, 0x20, 0x2f, 0x20, 0x33, 0x32, 0x29, 0x20, 0x25, 0x20
        /*00ad*/ 	.byte	0x34, 0x29, 0x20, 0x3d, 0x3d, 0x20, 0x28, 0x28, 0x28, 0x74, 0x6d, 0x65, 0x6d, 0x5f, 0x61, 0x64
        /*00bd*/ 	.byte	0x64, 0x72, 0x20, 0x3e, 0x3e, 0x20, 0x31, 0x36, 0x29, 0x20, 0x2f, 0x20, 0x33, 0x32, 0x29, 0x20
        /*00cd*/ 	.byte	0x25, 0x20, 0x34, 0x29, 0x00
	.type		__unnamed_1,@object
	.size		__unnamed_1,(__unnamed_2 - __unnamed_1)
__unnamed_1:
        /*00d2*/ 	.byte	0x61, 0x75, 0x74, 0x6f, 0x20, 0x63, 0x75, 0x74, 0x65, 0x3a, 0x3a, 0x61, 0x73, 0x5f, 0x70, 0x6f
        /* <DEDUP_REMOVED lines=24> */
        /*0262*/ 	.byte	0x5d, 0x00
	.type		__unnamed_2,@object
	.size		__unnamed_2,(.L_2 - __unnamed_2)
__unnamed_2:
        /* <DEDUP_REMOVED lines=42> */
        /*0504*/ 	.byte	0x43, 0x3c, 0x30, 0x3e, 0x3e, 0x3e, 0x3e, 0x5d, 0x00
.L_2:


//--------------------- .nv.shared._ZN7cutlass13device_kernelINS_4gemm6kernel13GemmUniversalIN4cute5tupleIJiiiiEEENS1_10collective13CollectiveMmaINS1_35MainloopSm100TmaUmmaWarpSpecializedILi5ELi2ELi4ENS5_IJNS4_1CILi1EEENSA_ILi2EEESB_EEEEENS5_IJNSA_ILi128EEESF_NSA_ILi32EEEEEEaNS5_IJlSB_lEEEaSI_NS4_8TiledMMAINS4_8MMA_AtomIJNS4_15SM100_MMA_S8_SSIaaiLi128ELi128ELNS4_4UMMA5MajorE0ELSN_0ELNSM_8SaturateE0EEEEEENS4_6LayoutINS5_IJSB_SB_SB_EEENS5_IJNSA_ILi0EEEST_ST_EEEEENS5_IJNS4_10UnderscoreESW_SW_EEEEENS4_23SM90_TMA_LOAD_MULTICASTENS4_14ComposedLayoutINS4_7SwizzleILi1ELi4ELi3EEENS4_18smem_ptr_flag_bitsILi8EEENSR_INS5_IJNSA_ILi8EEESG_EEENS5_IJSG_SB_EEEEEEEvNS4_8identityENS4_13SM90_TMA_LOADES19_vS1A_EENS_8epilogue10collective18CollectiveEpilogueINS1D_23Sm100TmaWarpSpecializedILi2ELi2ELi64ELb0ELb0EEEJSH_NS5_IJNSR_ISF_SB_EENSR_INSA_ILi64EEESB_EEEEEaSI_aSI_NS1D_6fusion15FusionCallbacksIS1H_NS1M_17LinearCombinationIaiaiLNS_15FloatRoundStyleE2EEESH_S1L_JEEENS4_5SM1004TMEM4LOAD26SM100_TMEM_LOAD_32dp32b64xES1B_NS10_INS11_ILi2ELi4ELi3EEES14_NSR_INS5_IJS15_S1J_EEENS5_IJS1J_SB_EEEEEEENS4_39AutoVectorizingCopyWithAssumedAlignmentILi128EEENS4_14SM90_TMA_STOREES20_S22_S22_EEEvvEEEEvNT_6ParamsE --------------------------
	.section	.nv.shared._ZN7cutlass13device_kernelINS_4gemm6kernel13GemmUniversalIN4cute5tupleIJiiiiEEENS1_10collective13CollectiveMmaINS1_35MainloopSm100TmaUmmaWarpSpecializedILi5ELi2ELi4ENS5_IJNS4_1CILi1EEENSA_ILi2EEESB_EEEEENS5_IJNSA_ILi128EEESF_NSA_ILi32EEEEEEaNS5_IJlSB_lEEEaSI_NS4_8TiledMMAINS4_8MMA_AtomIJNS4_15SM100_MMA_S8_SSIaaiLi128ELi128ELNS4_4UMMA5MajorE0ELSN_0ELNSM_8SaturateE0EEEEEENS4_6LayoutINS5_IJSB_SB_SB_EEENS5_IJNSA_ILi0EEEST_ST_EEEEENS5_IJNS4_10UnderscoreESW_SW_EEEEENS4_23SM90_TMA_LOAD_MULTICASTENS4_14ComposedLayoutINS4_7SwizzleILi1ELi4ELi3EEENS4_18smem_ptr_flag_bitsILi8EEENSR_INS5_IJNSA_ILi8EEESG_EEENS5_IJSG_SB_EEEEEEEvNS4_8identityENS4_13SM90_TMA_LOADES19_vS1A_EENS_8epilogue10collective18CollectiveEpilogueINS1D_23Sm100TmaWarpSpecializedILi2ELi2ELi64ELb0ELb0EEEJSH_NS5_IJNSR_ISF_SB_EENSR_INSA_ILi64EEESB_EEEEEaSI_aSI_NS1D_6fusion15FusionCallbacksIS1H_NS1M_17LinearCombinationIaiaiLNS_15FloatRoundStyleE2EEESH_S1L_JEEENS4_5SM1004TMEM4LOAD26SM100_TMEM_LOAD_32dp32b64xES1B_NS10_INS11_ILi2ELi4ELi3EEES14_NSR_INS5_IJS15_S1J_EEENS5_IJS1J_SB_EEEEEEENS4_39AutoVectorizingCopyWithAssumedAlignmentILi128EEENS4_14SM90_TMA_STOREES20_S22_S22_EEEvvEEEEvNT_6ParamsE,"aw",@nobits
	.sectionflags	@""
	.align	16
	.zero		1024


//--------------------- .nv.shared.reserved.0     --------------------------
	.section	.nv.shared.reserved.0,"aw",@nobits
	.weak		__nv_reservedSMEM_offset_0_alias
	.size		__nv_reservedSMEM_offset_0_alias, 0, 64
	.other		__nv_reservedSMEM_offset_0_alias,@"STO_CUDA_RESERVED_SHARED STV_DEFAULT"
__nv_reservedSMEM_offset_0_alias:
	.zero		0
.nv.shared.reserved.0:
	.zero		64
	.weak		__nv_reservedSMEM_tcgen05_partition
	.type		__nv_reservedSMEM_tcgen05_partition,@object
	.size		__nv_reservedSMEM_tcgen05_partition,(.L_0 - __nv_reservedSMEM_tcgen05_partition)
__nv_reservedSMEM_tcgen05_partition:
	.zero		32
.L_0:


//--------------------- .nv.global                --------------------------
	.section	.nv.global,"aw",@nobits
.nv.global:
	.type		_ZN39_INTERNAL_1fe9082e_4_k_cu_8cfac383_98764cute1_E,@object
	.size		_ZN39_INTERNAL_1fe9082e_4_k_cu_8cfac383_98764cute1_E,(_ZN39_INTERNAL_1fe9082e_4_k_cu_8cfac383_98764cuda3std3__45__cpo6cbeginE - _ZN39_INTERNAL_1fe9082e_4_k_cu_8cfac383_98764cute1_E)
_ZN39_INTERNAL_1fe9082e_4_k_cu_8cfac383_98764cute1_E:
	.zero		1
	.type		_ZN39_INTERNAL_1fe9082e_4_k_cu_8cfac383_98764cuda3std3__45__cpo6cbeginE,@object
	.size		_ZN39_INTERNAL_1fe9082e_4_k_cu_8cfac383_98764cuda3std3__45__cpo6cbeginE,(_ZN39_INTERNAL_1fe9082e_4_k_cu_8cfac383_98764cuda3std3__48in_placeE - _ZN39_INTERNAL_1fe9082e_4_k_cu_8cfac383_98764cuda3std3__45__cpo6cbeginE)
_ZN39_INTERNAL_1fe9082e_4_k_cu_8cfac383_98764cuda3std3__45__cpo6cbeginE:
	.zero		1
	.type		_ZN39_INTERNAL_1fe9082e_4_k_cu_8cfac383_98764cuda3std3__48in_placeE,@object
	.size		_ZN39_INTERNAL_1fe9082e_4_k_cu_8cfac383_98764cuda3std3__48in_placeE,(_ZN39_INTERNAL_1fe9082e_4_k_cu_8cfac383_98764cuda3std6ranges3__45__cpo9iter_moveE - _ZN39_INTERNAL_1fe9082e_4_k_cu_8cfac383_98764cuda3std3__48in_placeE)
_ZN39_INTERNAL_1fe9082e_4_k_cu_8cfac383_98764cuda3std3__48in_placeE:
	.zero		1
	.type		_ZN39_INTERNAL_1fe9082e_4_k_cu_8cfac383_98764cuda3std6ranges3__45__cpo9iter_moveE,@object
	.size		_ZN39_INTERNAL_1fe9082e_4_k_cu_8cfac383_98764cuda3std6ranges3__45__cpo9iter_moveE,(_ZN39_INTERNAL_1fe9082e_4_k_cu_8cfac383_98764cuda3std3__45__cpo5beginE - _ZN39_INTERNAL_1fe9082e_4_k_cu_8cfac383_98764cuda3std6ranges3__45__cpo9iter_moveE)
_ZN39_INTERNAL_1fe9082e_4_k_cu_8cfac383_98764cuda3std6ranges3__45__cpo9iter_moveE:
	.zero		1
	.type		_ZN39_INTERNAL_1fe9082e_4_k_cu_8cfac383_98764cuda3std3__45__cpo5beginE,@object
	.size		_ZN39_INTERNAL_1fe9082e_4_k_cu_8cfac383_98764cuda3std3__45__cpo5beginE,(_ZN39_INTERNAL_1fe9082e_4_k_cu_8cfac383_98764cuda3std3__441_GLOBAL__N__1fe9082e_4_k_cu_8cfac383_98766ignoreE - _ZN39_INTERNAL_1fe9082e_4_k_cu_8cfac383_98764cuda3std3__45__cpo5beginE)
_ZN39_INTERNAL_1fe9082e_4_k_cu_8cfac383_98764cuda3std3__45__cpo5beginE:
	.zero		1
	.type		_ZN39_INTERNAL_1fe9082e_4_k_cu_8cfac383_98764cuda3std3__441_GLOBAL__N__1fe9082e_4_k_cu_8cfac383_98766ignoreE,@object
	.size		_ZN39_INTERNAL_1fe9082e_4_k_cu_8cfac383_98764cuda3std3__441_GLOBAL__N__1fe9082e_4_k_cu_8cfac383_98766ignoreE,(_ZN39_INTERNAL_1fe9082e_4_k_cu_8cfac383_98764cute7productE - _ZN39_INTERNAL_1fe9082e_4_k_cu_8cfac383_98764cuda3std3__441_GLOBAL__N__1fe9082e_4_k_cu_8cfac383_98766ignoreE)
_ZN39_INTERNAL_1fe9082e_4_k_cu_8cfac383_98764cuda3std3__441_GLOBAL__N__1fe9082e_4_k_cu_8cfac383_98766ignoreE:
	.zero		1
	.type		_ZN39_INTERNAL_1fe9082e_4_k_cu_8cfac383_98764cute7productE,@object
	.size		_ZN39_INTERNAL_1fe9082e_4_k_cu_8cfac383_98764cute7productE,(_ZN39_INTERNAL_1fe9082e_4_k_cu_8cfac383_98764cuda3std3__45__cpo3endE - _ZN39_INTERNAL_1fe9082e_4_k_cu_8cfac383_98764cute7productE)
_ZN39_INTERNAL_1fe9082e_4_k_cu_8cfac383_98764cute7productE:
	.zero		1
	.type		_ZN39_INTERNAL_1fe9082e_4_k_cu_8cfac383_98764cuda3std3__45__cpo3endE,@object
	.size		_ZN39_INTERNAL_1fe9082e_4_k_cu_8cfac383_98764cuda3std3__45__cpo3endE,(_ZN39_INTERNAL_1fe9082e_4_k_cu_8cfac383_98764cuda3std3__419piecewise_constructE - _ZN39_INTERNAL_1fe9082e_4_k_cu_8cfac383_98764cuda3std3__45__cpo3endE)
_ZN39_INTERNAL_1fe9082e_4_k_cu_8cfac383_98764cuda3std3__45__cpo3endE:
	.zero		1
	.type		_ZN39_INTERNAL_1fe9082e_4_k_cu_8cfac383_98764cuda3std3__419piecewise_constructE,@object
	.size		_ZN39_INTERNAL_1fe9082e_4_k_cu_8cfac383_98764cuda3std3__419piecewise_constructE,(_ZN39_INTERNAL_1fe9082e_4_k_cu_8cfac383_98764cuda3std3__45__cpo4cendE - _ZN39_INTERNAL_1fe9082e_4_k_cu_8cfac383_98764cuda3std3__419piecewise_constructE)
_ZN39_INTERNAL_1fe9082e_4_k_cu_8cfac383_98764cuda3std3__419piecewise_constructE:
	.zero		1
	.type		_ZN39_INTERNAL_1fe9082e_4_k_cu_8cfac383_98764cuda3std3__45__cpo4cendE,@object
	.size		_ZN39_INTERNAL_1fe9082e_4_k_cu_8cfac383_98764cuda3std3__45__cpo4cendE,(_ZN39_INTERNAL_1fe9082e_4_k_cu_8cfac383_98764cuda3std6ranges3__45__cpo4swapE - _ZN39_INTERNAL_1fe9082e_4_k_cu_8cfac383_98764cuda3std3__45__cpo4cendE)
_ZN39_INTERNAL_1fe9082e_4_k_cu_8cfac383_98764cuda3std3__45__cpo4cendE:
	.zero		1
	.type		_ZN39_INTERNAL_1fe9082e_4_k_cu_8cfac383_98764cuda3std6ranges3__45__cpo4swapE,@object
	.size		_ZN39_INTERNAL_1fe9082e_4_k_cu_8cfac383_98764cuda3std6ranges3__45__cpo4swapE,(.L_10 - _ZN39_INTERNAL_1fe9082e_4_k_cu_8cfac383_98764cuda3std6ranges3__45__cpo4swapE)
_ZN39_INTERNAL_1fe9082e_4_k_cu_8cfac383_98764cuda3std6ranges3__45__cpo4swapE:
	.zero		1
.L_10:


//--------------------- .nv.constant0._ZN7cutlass13device_kernelINS_4gemm6kernel13GemmUniversalIN4cute5tupleIJiiiiEEENS1_10collective13CollectiveMmaINS1_35MainloopSm100TmaUmmaWarpSpecializedILi5ELi2ELi4ENS5_IJNS4_1CILi1EEENSA_ILi2EEESB_EEEEENS5_IJNSA_ILi128EEESF_NSA_ILi32EEEEEEaNS5_IJlSB_lEEEaSI_NS4_8TiledMMAINS4_8MMA_AtomIJNS4_15SM100_MMA_S8_SSIaaiLi128ELi128ELNS4_4UMMA5MajorE0ELSN_0ELNSM_8SaturateE0EEEEEENS4_6LayoutINS5_IJSB_SB_SB_EEENS5_IJNSA_ILi0EEEST_ST_EEEEENS5_IJNS4_10UnderscoreESW_SW_EEEEENS4_23SM90_TMA_LOAD_MULTICASTENS4_14ComposedLayoutINS4_7SwizzleILi1ELi4ELi3EEENS4_18smem_ptr_flag_bitsILi8EEENSR_INS5_IJNSA_ILi8EEESG_EEENS5_IJSG_SB_EEEEEEEvNS4_8identityENS4_13SM90_TMA_LOADES19_vS1A_EENS_8epilogue10collective18CollectiveEpilogueINS1D_23Sm100TmaWarpSpecializedILi2ELi2ELi64ELb0ELb0EEEJSH_NS5_IJNSR_ISF_SB_EENSR_INSA_ILi64EEESB_EEEEEaSI_aSI_NS1D_6fusion15FusionCallbacksIS1H_NS1M_17LinearCombinationIaiaiLNS_15FloatRoundStyleE2EEESH_S1L_JEEENS4_5SM1004TMEM4LOAD26SM100_TMEM_LOAD_32dp32b64xES1B_NS10_INS11_ILi2ELi4ELi3EEES14_NSR_INS5_IJS15_S1J_EEENS5_IJS1J_SB_EEEEEEENS4_39AutoVectorizingCopyWithAssumedAlignmentILi128EEENS4_14SM90_TMA_STOREES20_S22_S22_EEEvvEEEEvNT_6ParamsE --------------------------
	.section	.nv.constant0._ZN7cutlass13device_kernelINS_4gemm6kernel13GemmUniversalIN4cute5tupleIJiiiiEEENS1_10collective13CollectiveMmaINS1_35MainloopSm100TmaUmmaWarpSpecializedILi5ELi2ELi4ENS5_IJNS4_1CILi1EEENSA_ILi2EEESB_EEEEENS5_IJNSA_ILi128EEESF_NSA_ILi32EEEEEEaNS5_IJlSB_lEEEaSI_NS4_8TiledMMAINS4_8MMA_AtomIJNS4_15SM100_MMA_S8_SSIaaiLi128ELi128ELNS4_4UMMA5MajorE0ELSN_0ELNSM_8SaturateE0EEEEEENS4_6LayoutINS5_IJSB_SB_SB_EEENS5_IJNSA_ILi0EEEST_ST_EEEEENS5_IJNS4_10UnderscoreESW_SW_EEEEENS4_23SM90_TMA_LOAD_MULTICASTENS4_14ComposedLayoutINS4_7SwizzleILi1ELi4ELi3EEENS4_18smem_ptr_flag_bitsILi8EEENSR_INS5_IJNSA_ILi8EEESG_EEENS5_IJSG_SB_EEEEEEEvNS4_8identityENS4_13SM90_TMA_LOADES19_vS1A_EENS_8epilogue10collective18CollectiveEpilogueINS1D_23Sm100TmaWarpSpecializedILi2ELi2ELi64ELb0ELb0EEEJSH_NS5_IJNSR_ISF_SB_EENSR_INSA_ILi64EEESB_EEEEEaSI_aSI_NS1D_6fusion15FusionCallbacksIS1H_NS1M_17LinearCombinationIaiaiLNS_15FloatRoundStyleE2EEESH_S1L_JEEENS4_5SM1004TMEM4LOAD26SM100_TMEM_LOAD_32dp32b64xES1B_NS10_INS11_ILi2ELi4ELi3EEES14_NSR_INS5_IJS15_S1J_EEENS5_IJS1J_SB_EEEEEEENS4_39AutoVectorizingCopyWithAssumedAlignmentILi128EEENS4_14SM90_TMA_STOREES20_S22_S22_EEEvvEEEEvNT_6ParamsE,"a",@progbits
	.sectionflags	@""
	.align	4
.nv.constant0._ZN7cutlass13device_kernelINS_4gemm6kernel13GemmUniversalIN4cute5tupleIJiiiiEEENS1_10collective13CollectiveMmaINS1_35MainloopSm100TmaUmmaWarpSpecializedILi5ELi2ELi4ENS5_IJNS4_1CILi1EEENSA_ILi2EEESB_EEEEENS5_IJNSA_ILi128EEESF_NSA_ILi32EEEEEEaNS5_IJlSB_lEEEaSI_NS4_8TiledMMAINS4_8MMA_AtomIJNS4_15SM100_MMA_S8_SSIaaiLi128ELi128ELNS4_4UMMA5MajorE0ELSN_0ELNSM_8SaturateE0EEEEEENS4_6LayoutINS5_IJSB_SB_SB_EEENS5_IJNSA_ILi0EEEST_ST_EEEEENS5_IJNS4_10UnderscoreESW_SW_EEEEENS4_23SM90_TMA_LOAD_MULTICASTENS4_14ComposedLayoutINS4_7SwizzleILi1ELi4ELi3EEENS4_18smem_ptr_flag_bitsILi8EEENSR_INS5_IJNSA_ILi8EEESG_EEENS5_IJSG_SB_EEEEEEEvNS4_8identityENS4_13SM90_TMA_LOADES19_vS1A_EENS_8epilogue10collective18CollectiveEpilogueINS1D_23Sm100TmaWarpSpecializedILi2ELi2ELi64ELb0ELb0EEEJSH_NS5_IJNSR_ISF_SB_EENSR_INSA_ILi64EEESB_EEEEEaSI_aSI_NS1D_6fusion15FusionCallbacksIS1H_NS1M_17LinearCombinationIaiaiLNS_15FloatRoundStyleE2EEESH_S1L_JEEENS4_5SM1004TMEM4LOAD26SM100_TMEM_LOAD_32dp32b64xES1B_NS10_INS11_ILi2ELi4ELi3EEES14_NSR_INS5_IJS15_S1J_EEENS5_IJS1J_SB_EEEEEEENS4_39AutoVectorizingCopyWithAssumedAlignmentILi128EEENS4_14SM90_TMA_STOREES20_S22_S22_EEEvvEEEEvNT_6ParamsE:
	.zero		2944


//--------------------- SYMBOLS --------------------------

	.type		.nv.reservedSmem.offset0,@object
	.size		.nv.reservedSmem.offset0,0x4
	.type		.nv.reservedSmem.cap,@object
	.size		.nv.reservedSmem.cap,0x4
	.type		__assertfail,@function
